//
// Generated by NVIDIA NVVM Compiler
//
// Compiler Build ID: CL-36424714
// Cuda compilation tools, release 13.0, V13.0.88
// Based on NVVM 20.0.0
//

.version 9.0
.target sm_100
.address_size 64

	// .globl	_Z18pairwise_potentialPKfS0_Pfi

.visible .entry _Z18pairwise_potentialPKfS0_Pfi(
	.param .u64 .ptr .align 1 _Z18pairwise_potentialPKfS0_Pfi_param_0,
	.param .u64 .ptr .align 1 _Z18pairwise_potentialPKfS0_Pfi_param_1,
	.param .u64 .ptr .align 1 _Z18pairwise_potentialPKfS0_Pfi_param_2,
	.param .u32 _Z18pairwise_potentialPKfS0_Pfi_param_3
)
{
	.reg .pred 	%p<33>;
	.reg .b32 	%r<58>;
	.reg .b32 	%f<274>;
	.reg .b64 	%rd<54>;

	ld.param.u64 	%rd16, [_Z18pairwise_potentialPKfS0_Pfi_param_0];
	ld.param.u64 	%rd17, [_Z18pairwise_potentialPKfS0_Pfi_param_1];
	ld.param.u64 	%rd15, [_Z18pairwise_potentialPKfS0_Pfi_param_2];
	ld.param.u32 	%r28, [_Z18pairwise_potentialPKfS0_Pfi_param_3];
	cvta.to.global.u64 	%rd1, %rd17;
	cvta.to.global.u64 	%rd2, %rd16;
	mov.u32 	%r29, %ctaid.x;
	mov.u32 	%r30, %ntid.x;
	mov.u32 	%r31, %tid.x;
	mad.lo.s32 	%r1, %r29, %r30, %r31;
	setp.ge.s32 	%p1, %r1, %r28;
	@%p1 bra 	$L__BB0_51;
	mul.lo.s32 	%r33, %r1, 3;
	mul.wide.s32 	%rd18, %r33, 4;
	add.s64 	%rd19, %rd2, %rd18;
	ld.global.f32 	%f1, [%rd19];
	ld.global.f32 	%f2, [%rd19+4];
	ld.global.f32 	%f3, [%rd19+8];
	mul.wide.s32 	%rd20, %r1, 4;
	add.s64 	%rd21, %rd1, %rd20;
	ld.global.f32 	%f4, [%rd21];
	setp.lt.s32 	%p2, %r1, 1;
	mov.f32 	%f249, 0f00000000;
	mov.b32 	%r56, 0;
	@%p2 bra 	$L__BB0_23;
	min.s32 	%r35, %r1, %r28;
	max.s32 	%r56, %r35, 1;
	and.b32  	%r3, %r56, 3;
	setp.lt.s32 	%p3, %r35, 4;
	mov.f32 	%f249, 0f00000000;
	mov.b32 	%r50, 0;
	@%p3 bra 	$L__BB0_13;
	and.b32  	%r50, %r56, 2147483644;
	neg.s32 	%r48, %r50;
	add.s64 	%rd53, %rd2, 24;
	add.s64 	%rd52, %rd1, 8;
	mov.f32 	%f249, 0f00000000;
$L__BB0_4:
	.pragma "nounroll";
	ld.global.f32 	%f65, [%rd53+-24];
	ld.global.f32 	%f66, [%rd53+-20];
	ld.global.f32 	%f67, [%rd53+-16];
	sub.f32 	%f68, %f65, %f1;
	sub.f32 	%f69, %f66, %f2;
	sub.f32 	%f70, %f67, %f3;
	mul.f32 	%f71, %f69, %f69;
	fma.rn.f32 	%f72, %f68, %f68, %f71;
	fma.rn.f32 	%f73, %f70, %f70, %f72;
	sqrt.rn.f32 	%f6, %f73;
	setp.leu.f32 	%p4, %f6, 0f3727C5AC;
	@%p4 bra 	$L__BB0_6;
	ld.global.f32 	%f74, [%rd52+-8];
	mul.f32 	%f75, %f4, %f74;
	div.rn.f32 	%f76, %f75, %f6;
	add.f32 	%f249, %f249, %f76;
$L__BB0_6:
	ld.global.f32 	%f77, [%rd53+-12];
	ld.global.f32 	%f78, [%rd53+-8];
	ld.global.f32 	%f79, [%rd53+-4];
	sub.f32 	%f80, %f77, %f1;
	sub.f32 	%f81, %f78, %f2;
	sub.f32 	%f82, %f79, %f3;
	mul.f32 	%f83, %f81, %f81;
	fma.rn.f32 	%f84, %f80, %f80, %f83;
	fma.rn.f32 	%f85, %f82, %f82, %f84;
	sqrt.rn.f32 	%f9, %f85;
	setp.leu.f32 	%p5, %f9, 0f3727C5AC;
	@%p5 bra 	$L__BB0_8;
	ld.global.f32 	%f86, [%rd52+-4];
	mul.f32 	%f87, %f4, %f86;
	div.rn.f32 	%f88, %f87, %f9;
	add.f32 	%f249, %f249, %f88;
$L__BB0_8:
	ld.global.f32 	%f89, [%rd53];
	ld.global.f32 	%f90, [%rd53+4];
	ld.global.f32 	%f91, [%rd53+8];
	sub.f32 	%f92, %f89, %f1;
	sub.f32 	%f93, %f90, %f2;
	sub.f32 	%f94, %f91, %f3;
	mul.f32 	%f95, %f93, %f93;
	fma.rn.f32 	%f96, %f92, %f92, %f95;
	fma.rn.f32 	%f97, %f94, %f94, %f96;
	sqrt.rn.f32 	%f12, %f97;
	setp.leu.f32 	%p6, %f12, 0f3727C5AC;
	@%p6 bra 	$L__BB0_10;
	ld.global.f32 	%f98, [%rd52];
	mul.f32 	%f99, %f4, %f98;
	div.rn.f32 	%f100, %f99, %f12;
	add.f32 	%f249, %f249, %f100;
$L__BB0_10:
	ld.global.f32 	%f101, [%rd53+12];
	ld.global.f32 	%f102, [%rd53+16];
	ld.global.f32 	%f103, [%rd53+20];
	sub.f32 	%f104, %f101, %f1;
	sub.f32 	%f105, %f102, %f2;
	sub.f32 	%f106, %f103, %f3;
	mul.f32 	%f107, %f105, %f105;
	fma.rn.f32 	%f108, %f104, %f104, %f107;
	fma.rn.f32 	%f109, %f106, %f106, %f108;
	sqrt.rn.f32 	%f15, %f109;
	setp.leu.f32 	%p7, %f15, 0f3727C5AC;
	@%p7 bra 	$L__BB0_12;
	ld.global.f32 	%f110, [%rd52+4];
	mul.f32 	%f111, %f4, %f110;
	div.rn.f32 	%f112, %f111, %f15;
	add.f32 	%f249, %f249, %f112;
$L__BB0_12:
	add.s32 	%r48, %r48, 4;
	add.s64 	%rd53, %rd53, 48;
	add.s64 	%rd52, %rd52, 16;
	setp.ne.s32 	%p8, %r48, 0;
	@%p8 bra 	$L__BB0_4;
$L__BB0_13:
	setp.eq.s32 	%p9, %r3, 0;
	@%p9 bra 	$L__BB0_23;
	setp.eq.s32 	%p10, %r3, 1;
	@%p10 bra 	$L__BB0_20;
	mul.lo.s32 	%r36, %r50, 3;
	mul.wide.u32 	%rd22, %r36, 4;
	add.s64 	%rd9, %rd2, %rd22;
	ld.global.f32 	%f114, [%rd9];
	ld.global.f32 	%f115, [%rd9+4];
	ld.global.f32 	%f116, [%rd9+8];
	mul.wide.u32 	%rd23, %r50, 4;
	add.s64 	%rd10, %rd1, %rd23;
	sub.f32 	%f117, %f114, %f1;
	sub.f32 	%f118, %f115, %f2;
	sub.f32 	%f119, %f116, %f3;
	mul.f32 	%f120, %f118, %f118;
	fma.rn.f32 	%f121, %f117, %f117, %f120;
	fma.rn.f32 	%f122, %f119, %f119, %f121;
	sqrt.rn.f32 	%f20, %f122;
	setp.leu.f32 	%p11, %f20, 0f3727C5AC;
	@%p11 bra 	$L__BB0_17;
	ld.global.f32 	%f123, [%rd10];
	mul.f32 	%f124, %f4, %f123;
	div.rn.f32 	%f125, %f124, %f20;
	add.f32 	%f249, %f249, %f125;
$L__BB0_17:
	ld.global.f32 	%f126, [%rd9+12];
	ld.global.f32 	%f127, [%rd9+16];
	ld.global.f32 	%f128, [%rd9+20];
	sub.f32 	%f129, %f126, %f1;
	sub.f32 	%f130, %f127, %f2;
	sub.f32 	%f131, %f128, %f3;
	mul.f32 	%f132, %f130, %f130;
	fma.rn.f32 	%f133, %f129, %f129, %f132;
	fma.rn.f32 	%f134, %f131, %f131, %f133;
	sqrt.rn.f32 	%f23, %f134;
	setp.leu.f32 	%p12, %f23, 0f3727C5AC;
	@%p12 bra 	$L__BB0_19;
	ld.global.f32 	%f135, [%rd10+4];
	mul.f32 	%f136, %f4, %f135;
	div.rn.f32 	%f137, %f136, %f23;
	add.f32 	%f249, %f249, %f137;
$L__BB0_19:
	add.s32 	%r50, %r50, 2;
$L__BB0_20:
	and.b32  	%r37, %r56, 1;
	setp.eq.b32 	%p13, %r37, 1;
	not.pred 	%p14, %p13;
	@%p14 bra 	$L__BB0_23;
	mul.lo.s32 	%r38, %r50, 3;
	mul.wide.u32 	%rd24, %r38, 4;
	add.s64 	%rd25, %rd2, %rd24;
	ld.global.f32 	%f138, [%rd25];
	ld.global.f32 	%f139, [%rd25+4];
	ld.global.f32 	%f140, [%rd25+8];
	cvt.u64.u32 	%rd11, %r50;
	sub.f32 	%f141, %f138, %f1;
	sub.f32 	%f142, %f139, %f2;
	sub.f32 	%f143, %f140, %f3;
	mul.f32 	%f144, %f142, %f142;
	fma.rn.f32 	%f145, %f141, %f141, %f144;
	fma.rn.f32 	%f146, %f143, %f143, %f145;
	sqrt.rn.f32 	%f28, %f146;
	setp.leu.f32 	%p15, %f28, 0f3727C5AC;
	@%p15 bra 	$L__BB0_23;
	shl.b64 	%rd26, %rd11, 2;
	add.s64 	%rd27, %rd1, %rd26;
	ld.global.f32 	%f147, [%rd27];
	mul.f32 	%f148, %f4, %f147;
	div.rn.f32 	%f149, %f148, %f28;
	add.f32 	%f249, %f249, %f149;
$L__BB0_23:
	setp.ge.s32 	%p16, %r56, %r28;
	@%p16 bra 	$L__BB0_28;
	setp.eq.s32 	%p17, %r56, %r1;
	@%p17 bra 	$L__BB0_27;
	mul.lo.s32 	%r39, %r56, 3;
	mul.wide.u32 	%rd28, %r39, 4;
	add.s64 	%rd29, %rd2, %rd28;
	ld.global.f32 	%f150, [%rd29];
	ld.global.f32 	%f151, [%rd29+4];
	ld.global.f32 	%f152, [%rd29+8];
	sub.f32 	%f153, %f150, %f1;
	sub.f32 	%f154, %f151, %f2;
	sub.f32 	%f155, %f152, %f3;
	mul.f32 	%f156, %f154, %f154;
	fma.rn.f32 	%f157, %f153, %f153, %f156;
	fma.rn.f32 	%f158, %f155, %f155, %f157;
	sqrt.rn.f32 	%f31, %f158;
	setp.leu.f32 	%p18, %f31, 0f3727C5AC;
	@%p18 bra 	$L__BB0_27;
	mul.wide.u32 	%rd30, %r56, 4;
	add.s64 	%rd31, %rd1, %rd30;
	ld.global.f32 	%f159, [%rd31];
	mul.f32 	%f160, %f4, %f159;
	div.rn.f32 	%f161, %f160, %f31;
	add.f32 	%f249, %f249, %f161;
$L__BB0_27:
	add.s32 	%r56, %r56, 1;
$L__BB0_28:
	setp.ge.s32 	%p19, %r56, %r28;
	@%p19 bra 	$L__BB0_50;
	sub.s32 	%r14, %r28, %r56;
	and.b32  	%r15, %r14, 3;
	sub.s32 	%r40, %r56, %r28;
	setp.gt.u32 	%p20, %r40, -4;
	@%p20 bra 	$L__BB0_40;
	mad.lo.s32 	%r54, %r56, 3, 6;
	and.b32  	%r41, %r14, -4;
	neg.s32 	%r53, %r41;
$L__BB0_31:
	.pragma "nounroll";
	add.s32 	%r42, %r54, -6;
	mul.wide.u32 	%rd32, %r42, 4;
	add.s64 	%rd33, %rd2, %rd32;
	ld.global.f32 	%f163, [%rd33];
	ld.global.f32 	%f164, [%rd33+4];
	ld.global.f32 	%f165, [%rd33+8];
	mul.wide.u32 	%rd34, %r56, 4;
	add.s64 	%rd12, %rd1, %rd34;
	sub.f32 	%f166, %f163, %f1;
	sub.f32 	%f167, %f164, %f2;
	sub.f32 	%f168, %f165, %f3;
	mul.f32 	%f169, %f167, %f167;
	fma.rn.f32 	%f170, %f166, %f166, %f169;
	fma.rn.f32 	%f171, %f168, %f168, %f170;
	sqrt.rn.f32 	%f36, %f171;
	setp.leu.f32 	%p21, %f36, 0f3727C5AC;
	@%p21 bra 	$L__BB0_33;
	ld.global.f32 	%f172, [%rd12];
	mul.f32 	%f173, %f4, %f172;
	div.rn.f32 	%f174, %f173, %f36;
	add.f32 	%f249, %f249, %f174;
$L__BB0_33:
	add.s32 	%r43, %r54, -3;
	mul.wide.u32 	%rd35, %r43, 4;
	add.s64 	%rd36, %rd2, %rd35;
	ld.global.f32 	%f175, [%rd36];
	ld.global.f32 	%f176, [%rd36+4];
	ld.global.f32 	%f177, [%rd36+8];
	sub.f32 	%f178, %f175, %f1;
	sub.f32 	%f179, %f176, %f2;
	sub.f32 	%f180, %f177, %f3;
	mul.f32 	%f181, %f179, %f179;
	fma.rn.f32 	%f182, %f178, %f178, %f181;
	fma.rn.f32 	%f183, %f180, %f180, %f182;
	sqrt.rn.f32 	%f39, %f183;
	setp.leu.f32 	%p22, %f39, 0f3727C5AC;
	@%p22 bra 	$L__BB0_35;
	ld.global.f32 	%f184, [%rd12+4];
	mul.f32 	%f185, %f4, %f184;
	div.rn.f32 	%f186, %f185, %f39;
	add.f32 	%f249, %f249, %f186;
$L__BB0_35:
	mul.wide.u32 	%rd37, %r54, 4;
	add.s64 	%rd38, %rd2, %rd37;
	ld.global.f32 	%f187, [%rd38];
	ld.global.f32 	%f188, [%rd38+4];
	ld.global.f32 	%f189, [%rd38+8];
	sub.f32 	%f190, %f187, %f1;
	sub.f32 	%f191, %f188, %f2;
	sub.f32 	%f192, %f189, %f3;
	mul.f32 	%f193, %f191, %f191;
	fma.rn.f32 	%f194, %f190, %f190, %f193;
	fma.rn.f32 	%f195, %f192, %f192, %f194;
	sqrt.rn.f32 	%f42, %f195;
	setp.leu.f32 	%p23, %f42, 0f3727C5AC;
	@%p23 bra 	$L__BB0_37;
	ld.global.f32 	%f196, [%rd12+8];
	mul.f32 	%f197, %f4, %f196;
	div.rn.f32 	%f198, %f197, %f42;
	add.f32 	%f249, %f249, %f198;
$L__BB0_37:
	add.s32 	%r44, %r54, 3;
	mul.wide.u32 	%rd39, %r44, 4;
	add.s64 	%rd40, %rd2, %rd39;
	ld.global.f32 	%f199, [%rd40];
	ld.global.f32 	%f200, [%rd40+4];
	ld.global.f32 	%f201, [%rd40+8];
	sub.f32 	%f202, %f199, %f1;
	sub.f32 	%f203, %f200, %f2;
	sub.f32 	%f204, %f201, %f3;
	mul.f32 	%f205, %f203, %f203;
	fma.rn.f32 	%f206, %f202, %f202, %f205;
	fma.rn.f32 	%f207, %f204, %f204, %f206;
	sqrt.rn.f32 	%f45, %f207;
	setp.leu.f32 	%p24, %f45, 0f3727C5AC;
	@%p24 bra 	$L__BB0_39;
	ld.global.f32 	%f208, [%rd12+12];
	mul.f32 	%f209, %f4, %f208;
	div.rn.f32 	%f210, %f209, %f45;
	add.f32 	%f249, %f249, %f210;
$L__BB0_39:
	add.s32 	%r56, %r56, 4;
	add.s32 	%r54, %r54, 12;
	add.s32 	%r53, %r53, 4;
	setp.ne.s32 	%p25, %r53, 0;
	@%p25 bra 	$L__BB0_31;
$L__BB0_40:
	setp.eq.s32 	%p26, %r15, 0;
	@%p26 bra 	$L__BB0_50;
	setp.eq.s32 	%p27, %r15, 1;
	@%p27 bra 	$L__BB0_47;
	mul.lo.s32 	%r25, %r56, 3;
	mul.wide.u32 	%rd41, %r25, 4;
	add.s64 	%rd42, %rd2, %rd41;
	ld.global.f32 	%f212, [%rd42];
	ld.global.f32 	%f213, [%rd42+4];
	ld.global.f32 	%f214, [%rd42+8];
	mul.wide.u32 	%rd43, %r56, 4;
	add.s64 	%rd13, %rd1, %rd43;
	sub.f32 	%f215, %f212, %f1;
	sub.f32 	%f216, %f213, %f2;
	sub.f32 	%f217, %f214, %f3;
	mul.f32 	%f218, %f216, %f216;
	fma.rn.f32 	%f219, %f215, %f215, %f218;
	fma.rn.f32 	%f220, %f217, %f217, %f219;
	sqrt.rn.f32 	%f50, %f220;
	setp.leu.f32 	%p28, %f50, 0f3727C5AC;
	@%p28 bra 	$L__BB0_44;
	ld.global.f32 	%f221, [%rd13];
	mul.f32 	%f222, %f4, %f221;
	div.rn.f32 	%f223, %f222, %f50;
	add.f32 	%f249, %f249, %f223;
$L__BB0_44:
	add.s32 	%r45, %r25, 3;
	mul.wide.u32 	%rd44, %r45, 4;
	add.s64 	%rd45, %rd2, %rd44;
	ld.global.f32 	%f224, [%rd45];
	ld.global.f32 	%f225, [%rd45+4];
	ld.global.f32 	%f226, [%rd45+8];
	sub.f32 	%f227, %f224, %f1;
	sub.f32 	%f228, %f225, %f2;
	sub.f32 	%f229, %f226, %f3;
	mul.f32 	%f230, %f228, %f228;
	fma.rn.f32 	%f231, %f227, %f227, %f230;
	fma.rn.f32 	%f232, %f229, %f229, %f231;
	sqrt.rn.f32 	%f53, %f232;
	setp.leu.f32 	%p29, %f53, 0f3727C5AC;
	@%p29 bra 	$L__BB0_46;
	ld.global.f32 	%f233, [%rd13+4];
	mul.f32 	%f234, %f4, %f233;
	div.rn.f32 	%f235, %f234, %f53;
	add.f32 	%f249, %f249, %f235;
$L__BB0_46:
	add.s32 	%r56, %r56, 2;
$L__BB0_47:
	and.b32  	%r46, %r14, 1;
	setp.eq.b32 	%p30, %r46, 1;
	not.pred 	%p31, %p30;
	@%p31 bra 	$L__BB0_50;
	mul.lo.s32 	%r47, %r56, 3;
	mul.wide.u32 	%rd46, %r47, 4;
	add.s64 	%rd47, %rd2, %rd46;
	ld.global.f32 	%f236, [%rd47];
	ld.global.f32 	%f237, [%rd47+4];
	ld.global.f32 	%f238, [%rd47+8];
	mul.wide.u32 	%rd48, %r56, 4;
	add.s64 	%rd14, %rd1, %rd48;
	sub.f32 	%f239, %f236, %f1;
	sub.f32 	%f240, %f237, %f2;
	sub.f32 	%f241, %f238, %f3;
	mul.f32 	%f242, %f240, %f240;
	fma.rn.f32 	%f243, %f239, %f239, %f242;
	fma.rn.f32 	%f244, %f241, %f241, %f243;
	sqrt.rn.f32 	%f58, %f244;
	setp.leu.f32 	%p32, %f58, 0f3727C5AC;
	@%p32 bra 	$L__BB0_50;
	ld.global.f32 	%f245, [%rd14];
	mul.f32 	%f246, %f4, %f245;
	div.rn.f32 	%f247, %f246, %f58;
	add.f32 	%f249, %f249, %f247;
$L__BB0_50:
	cvta.to.global.u64 	%rd49, %rd15;
	add.s64 	%rd51, %rd49, %rd20;
	st.global.f32 	[%rd51], %f249;
$L__BB0_51:
	ret;

}


// ===== COMPILED SASS (sm_100) =====

	.target	sm_100

	.elftype	@"ET_EXEC"


//--------------------- .note.nv.tkinfo           --------------------------
	.section	.note.nv.tkinfo,"",@"SHT_NOTE"
	.sectionflags	@"SHF_NOTE_NV_TKINFO"
	.tkinfo
        /*0018*/ 	.word	0x00000002
        /*0030*/ 	.string	""
        /*0030*/ 	.string	"ptxas"
        /*0030*/ 	.string	"Cuda compilation tools, release 13.0, V13.0.88"
        /*0030*/ 	.string	"Build cuda_13.0.r13.0/compiler.36424714_0"
        /*0030*/ 	.string	"-arch sm_100 -m 64 "



//--------------------- .note.nv.cuinfo           --------------------------
	.section	.note.nv.cuinfo,"",@"SHT_NOTE"
	.sectionflags	@"SHF_NOTE_NV_CUINFO"
        /*0018*/ 	.short	0x0002
        /*001a*/ 	.short	0x0064
        /*001c*/ 	.short	0x0082
	.zero		2


//--------------------- .nv.info                  --------------------------
	.section	.nv.info,"",@"SHT_CUDA_INFO"
	.align	4


	//----- nvinfo : EIATTR_REGCOUNT
	.align		4
        /*0000*/ 	.byte	0x04, 0x2f
        /*0002*/ 	.short	(.L_1 - .L_0)
	.align		4
.L_0:
        /*0004*/ 	.word	index@(_Z18pairwise_potentialPKfS0_Pfi)
        /*0008*/ 	.word	0x00000020


	//----- nvinfo : EIATTR_FRAME_SIZE
	.align		4
.L_1:
        /*000c*/ 	.byte	0x04, 0x11
        /*000e*/ 	.short	(.L_3 - .L_2)
	.align		4
.L_2:
        /*0010*/ 	.word	index@($__internal_1_$__cuda_sm3x_div_rn_noftz_f32_slowpath)
        /*0014*/ 	.word	0x00000000


	//----- nvinfo : EIATTR_FRAME_SIZE
	.align		4
.L_3:
        /*0018*/ 	.byte	0x04, 0x11
        /*001a*/ 	.short	(.L_5 - .L_4)
	.align		4
.L_4:
        /*001c*/ 	.word	index@($__internal_0_$__cuda_sm20_sqrt_rn_f32_slowpath)
        /*0020*/ 	.word	0x00000000


	//----- nvinfo : EIATTR_FRAME_SIZE
	.align		4
.L_5:
        /*0024*/ 	.byte	0x04, 0x11
        /*0026*/ 	.short	(.L_7 - .L_6)
	.align		4
.L_6:
        /*0028*/ 	.word	index@(_Z18pairwise_potentialPKfS0_Pfi)
        /*002c*/ 	.word	0x00000000


	//----- nvinfo : EIATTR_MIN_STACK_SIZE
	.align		4
.L_7:
        /*0030*/ 	.byte	0x04, 0x12
        /*0032*/ 	.short	(.L_9 - .L_8)
	.align		4
.L_8:
        /*0034*/ 	.word	index@(_Z18pairwise_potentialPKfS0_Pfi)
        /*0038*/ 	.word	0x00000000
.L_9:


//--------------------- .nv.compat                --------------------------
	.section	.nv.compat,"",@"SHT_CUDA_COMPAT_INFO"
	.align	4
        /*0000*/ 	.byte	0x02, 0x09, 0x00, 0x00, 0x02, 0x02, 0x01, 0x00, 0x02, 0x05, 0x05, 0x00, 0x03, 0x07, 0x01, 0x01
        /*0010*/ 	.byte	0x02, 0x03, 0x00, 0x00, 0x02, 0x06, 0x01, 0x00, 0x04, 0x0b, 0x08, 0x00, 0x01, 0x00, 0x00, 0x00
        /*0020*/ 	.byte	0x00, 0x00, 0x00, 0x00


//--------------------- .nv.info._Z18pairwise_potentialPKfS0_Pfi --------------------------
	.section	.nv.info._Z18pairwise_potentialPKfS0_Pfi,"",@"SHT_CUDA_INFO"
	.sectionflags	@""
	.align	4


	//----- nvinfo : EIATTR_CUDA_API_VERSION
	.align		4
        /*0000*/ 	.byte	0x04, 0x37
        /*0002*/ 	.short	(.L_11 - .L_10)
.L_10:
        /*0004*/ 	.word	0x00000082


	//----- nvinfo : EIATTR_KPARAM_INFO
	.align		4
.L_11:
        /*0008*/ 	.byte	0x04, 0x17
        /*000a*/ 	.short	(.L_13 - .L_12)
.L_12:
        /*000c*/ 	.word	0x00000000
        /*0010*/ 	.short	0x0003
        /*0012*/ 	.short	0x0018
        /*0014*/ 	.byte	0x00, 0xf0, 0x11, 0x00


	//----- nvinfo : EIATTR_KPARAM_INFO
	.align		4
.L_13:
        /*0018*/ 	.byte	0x04, 0x17
        /*001a*/ 	.short	(.L_15 - .L_14)
.L_14:
        /*001c*/ 	.word	0x00000000
        /*0020*/ 	.short	0x0002
        /*0022*/ 	.short	0x0010
        /*0024*/ 	.byte	0x00, 0xf5, 0x21, 0x00


	//----- nvinfo : EIATTR_KPARAM_INFO
	.align		4
.L_15:
        /*0028*/ 	.byte	0x04, 0x17
        /*002a*/ 	.short	(.L_17 - .L_16)
.L_16:
        /*002c*/ 	.word	0x00000000
        /*0030*/ 	.short	0x0001
        /*0032*/ 	.short	0x0008
        /*0034*/ 	.byte	0x00, 0xf5, 0x21, 0x00


	//----- nvinfo : EIATTR_KPARAM_INFO
	.align		4
.L_17:
        /*0038*/ 	.byte	0x04, 0x17
        /*003a*/ 	.short	(.L_19 - .L_18)
.L_18:
        /*003c*/ 	.word	0x00000000
        /*0040*/ 	.short	0x0000
        /*0042*/ 	.short	0x0000
        /*0044*/ 	.byte	0x00, 0xf5, 0x21, 0x00


	//----- nvinfo : EIATTR_SPARSE_MMA_MASK
	.align		4
.L_19:
        /*0048*/ 	.byte	0x03, 0x50
        /*004a*/ 	.short	0x0000


	//----- nvinfo : EIATTR_MAXREG_COUNT
	.align		4
        /*004c*/ 	.byte	0x03, 0x1b
        /*004e*/ 	.short	0x00ff


	//----- nvinfo : EIATTR_MERCURY_ISA_VERSION
	.align		4
        /*0050*/ 	.byte	0x03, 0x5f
        /*0052*/ 	.short	0x0101


	//----- nvinfo : EIATTR_VRC_CTA_INIT_COUNT
	.align		4
        /*0054*/ 	.byte	0x02, 0x4a
	.zero		1
	.zero		1


	//----- nvinfo : EIATTR_EXIT_INSTR_OFFSETS
	.align		4
        /*0058*/ 	.byte	0x04, 0x1c
        /*005a*/ 	.short	(.L_21 - .L_20)


	//   ....[0]....
.L_20:
        /*005c*/ 	.word	0x00000070


	//   ....[1]....
        /*0060*/ 	.word	0x00003200


	//----- nvinfo : EIATTR_CRS_STACK_SIZE
	.align		4
.L_21:
        /*0064*/ 	.byte	0x04, 0x1e
        /*0066*/ 	.short	(.L_23 - .L_22)
.L_22:
        /*0068*/ 	.word	0x00000000


	//----- nvinfo : EIATTR_CBANK_PARAM_SIZE
	.align		4
.L_23:
        /*006c*/ 	.byte	0x03, 0x19
        /*006e*/ 	.short	0x001c


	//----- nvinfo : EIATTR_PARAM_CBANK
	.align		4
        /*0070*/ 	.byte	0x04, 0x0a
        /*0072*/ 	.short	(.L_25 - .L_24)
	.align		4
.L_24:
        /*0074*/ 	.word	index@(.nv.constant0._Z18pairwise_potentialPKfS0_Pfi)
        /*0078*/ 	.short	0x0380
        /*007a*/ 	.short	0x001c


	//----- nvinfo : EIATTR_SW_WAR
	.align		4
.L_25:
        /*007c*/ 	.byte	0x04, 0x36
        /*007e*/ 	.short	(.L_27 - .L_26)
.L_26:
        /*0080*/ 	.word	0x00000008
.L_27:


//--------------------- .nv.callgraph             --------------------------
	.section	.nv.callgraph,"",@"SHT_CUDA_CALLGRAPH"
	.align	4
	.sectionentsize	8
	.align		4
        /*0000*/ 	.word	0x00000000
	.align		4
        /*0004*/ 	.word	0xffffffff
	.align		4
        /*0008*/ 	.word	0x00000000
	.align		4
        /*000c*/ 	.word	0xfffffffe
	.align		4
        /*0010*/ 	.word	0x00000000
	.align		4
        /*0014*/ 	.word	0xfffffffd
	.align		4
        /*0018*/ 	.word	0x00000000
	.align		4
        /*001c*/ 	.word	0xfffffffc


//--------------------- .text._Z18pairwise_potentialPKfS0_Pfi --------------------------
	.section	.text._Z18pairwise_potentialPKfS0_Pfi,"ax",@progbits
	.align	128
        .global         _Z18pairwise_potentialPKfS0_Pfi
        .type           _Z18pairwise_potentialPKfS0_Pfi,@function
        .size           _Z18pairwise_potentialPKfS0_Pfi,(.L_x_131 - _Z18pairwise_potentialPKfS0_Pfi)
        .other          _Z18pairwise_potentialPKfS0_Pfi,@"STO_CUDA_ENTRY STV_DEFAULT"
_Z18pairwise_potentialPKfS0_Pfi:
.text._Z18pairwise_potentialPKfS0_Pfi:
[----:B------:R-:W-:Y:S01]  /*0000*/  LDC R1, c[0x0][0x37c] ;  /* 0x0000df00ff017b82 */ /* 0x000fe20000000800 */
[----:B------:R-:W0:Y:S07]  /*0010*/  S2R R3, SR_TID.X ;  /* 0x0000000000037919 */ /* 0x000e2e0000002100 */
[----:B------:R-:W0:Y:S01]  /*0020*/  S2UR UR4, SR_CTAID.X ;  /* 0x00000000000479c3 */ /* 0x000e220000002500 */
[----:B------:R-:W1:Y:S07]  /*0030*/  LDCU UR14, c[0x0][0x398] ;  /* 0x00007300ff0e77ac */ /* 0x000e6e0008000800 */
[----:B------:R-:W0:Y:S02]  /*0040*/  LDC R4, c[0x0][0x360] ;  /* 0x0000d800ff047b82 */ /* 0x000e240000000800 */
[----:B0-----:R-:W-:-:S05]  /*0050*/  IMAD R4, R4, UR4, R3 ;  /* 0x0000000404047c24 */ /* 0x001fca000f8e0203 */
[----:B-1----:R-:W-:-:S13]  /*0060*/  ISETP.GE.AND P0, PT, R4, UR14, PT ;  /* 0x0000000e04007c0c */ /* 0x002fda000bf06270 */
[----:B------:R-:W-:Y:S05]  /*0070*/  @P0 EXIT ;  /* 0x000000000000094d */ /* 0x000fea0003800000 */
[----:B------:R-:W0:Y:S01]  /*0080*/  LDC.64 R2, c[0x0][0x380] ;  /* 0x0000e000ff027b82 */ /* 0x000e220000000a00 */
[----:B------:R-:W1:Y:S01]  /*0090*/  LDCU.64 UR12, c[0x0][0x358] ;  /* 0x00006b00ff0c77ac */ /* 0x000e620008000a00 */
[----:B------:R-:W-:-:S06]  /*00a0*/  LEA R5, R4, R4, 0x1 ;  /* 0x0000000404057211 */ /* 0x000fcc00078e08ff */
[----:B------:R-:W2:Y:S01]  /*00b0*/  LDC.64 R12, c[0x0][0x388] ;  /* 0x0000e200ff0c7b82 */ /* 0x000ea20000000a00 */
[----:B0-----:R-:W-:-:S05]  /*00c0*/  IMAD.WIDE R2, R5, 0x4, R2 ;  /* 0x0000000405027825 */ /* 0x001fca00078e0202 */
[----:B-1----:R0:W5:Y:S01]  /*00d0*/  LDG.E R5, desc[UR12][R2.64] ;  /* 0x0000000c02057981 */ /* 0x002162000c1e1900 */
[----:B--2---:R-:W-:-:S03]  /*00e0*/  IMAD.WIDE R12, R4, 0x4, R12 ;  /* 0x00000004040c7825 */ /* 0x004fc600078e020c */
[----:B------:R0:W5:Y:S04]  /*00f0*/  LDG.E R6, desc[UR12][R2.64+0x4] ;  /* 0x0000040c02067981 */ /* 0x000168000c1e1900 */
[----:B------:R0:W5:Y:S04]  /*0100*/  LDG.E R7, desc[UR12][R2.64+0x8] ;  /* 0x0000080c02077981 */ /* 0x000168000c1e1900 */
[----:B------:R0:W5:Y:S01]  /*0110*/  LDG.E R8, desc[UR12][R12.64] ;  /* 0x0000000c0c087981 */ /* 0x000162000c1e1900 */
[----:B------:R-:W-:Y:S01]  /*0120*/  ISETP.GE.AND P0, PT, R4, 0x1, PT ;  /* 0x000000010400780c */ /* 0x000fe20003f06270 */
[----:B------:R-:W-:Y:S01]  /*0130*/  BSSY.RECONVERGENT B1, `(.L_x_0) ;  /* 0x0000167000017945 */ /* 0x000fe20003800200 */
[----:B------:R-:W-:Y:S01]  /*0140*/  HFMA2 R9, -RZ, RZ, 0, 0 ;  /* 0x00000000ff097431 */ /* 0x000fe200000001ff */
[----:B------:R-:W-:-:S10]  /*0150*/  MOV R11, RZ ;  /* 0x000000ff000b7202 */ /* 0x000fd40000000f00 */
[----:B0-----:R-:W-:Y:S05]  /*0160*/  @!P0 BRA `(.L_x_1) ;  /* 0x00000014008c8947 */ /* 0x001fea0003800000 */
[----:B------:R-:W-:Y:S01]  /*0170*/  VIMNMX R11, PT, PT, R4, UR14, PT ;  /* 0x0000000e040b7c48 */ /* 0x000fe2000bfe0100 */
[----:B------:R-:W-:Y:S01]  /*0180*/  BSSY.RECONVERGENT B0, `(.L_x_2) ;  /* 0x00000ca000007945 */ /* 0x000fe20003800200 */
[----:B------:R-:W-:Y:S02]  /*0190*/  MOV R9, RZ ;  /* 0x000000ff00097202 */ /* 0x000fe40000000f00 */
[C---:B------:R-:W-:Y:S02]  /*01a0*/  ISETP.GE.AND P0, PT, R11.reuse, 0x4, PT ;  /* 0x000000040b00780c */ /* 0x040fe40003f06270 */
[----:B------:R-:W-:Y:S02]  /*01b0*/  VIMNMX R11, PT, PT, R11, 0x1, !PT ;  /* 0x000000010b0b7848 */ /* 0x000fe40007fe0100 */
[----:B------:R-:W-:Y:S02]  /*01c0*/  MOV R10, RZ ;  /* 0x000000ff000a7202 */ /* 0x000fe40000000f00 */
[----:B------:R-:W-:-:S07]  /*01d0*/  LOP3.LUT R13, R11, 0x3, RZ, 0xc0, !PT ;  /* 0x000000030b0d7812 */ /* 0x000fce00078ec0ff */
[----:B------:R-:W-:Y:S05]  /*01e0*/  @!P0 BRA `(.L_x_3) ;  /* 0x0000000c000c8947 */ /* 0x000fea0003800000 */
[----:B------:R-:W0:Y:S01]  /*01f0*/  LDCU.128 UR8, c[0x0][0x380] ;  /* 0x00007000ff0877ac */ /* 0x000e220008000c00 */
[----:B------:R-:W-:Y:S01]  /*0200*/  LOP3.LUT R10, R11, 0x7ffffffc, RZ, 0xc0, !PT ;  /* 0x7ffffffc0b0a7812 */ /* 0x000fe200078ec0ff */
[----:B------:R-:W-:-:S03]  /*0210*/  HFMA2 R9, -RZ, RZ, 0, 0 ;  /* 0x00000000ff097431 */ /* 0x000fc600000001ff */
[----:B------:R-:W-:Y:S01]  /*0220*/  IADD3 R12, PT, PT, -R10, RZ, RZ ;  /* 0x000000ff0a0c7210 */ /* 0x000fe20007ffe1ff */
[----:B0-----:R-:W-:Y:S02]  /*0230*/  UIADD3 UR6, UP0, UPT, UR8, 0x18, URZ ;  /* 0x0000001808067890 */ /* 0x001fe4000ff1e0ff */
[----:B------:R-:W-:Y:S02]  /*0240*/  UIADD3 UR4, UP1, UPT, UR10, 0x8, URZ ;  /* 0x000000080a047890 */ /* 0x000fe4000ff3e0ff */
[----:B------:R-:W-:Y:S02]  /*0250*/  UIADD3.X UR7, UPT, UPT, URZ, UR9, URZ, UP0, !UPT ;  /* 0x00000009ff077290 */ /* 0x000fe400087fe4ff */
[----:B------:R-:W-:Y:S01]  /*0260*/  UIADD3.X UR5, UPT, UPT, URZ, UR11, URZ, UP1, !UPT ;  /* 0x0000000bff057290 */ /* 0x000fe20008ffe4ff */
[----:B------:R-:W-:Y:S02]  /*0270*/  MOV R16, UR6 ;  /* 0x0000000600107c02 */ /* 0x000fe40008000f00 */
[----:B------:R-:W-:-:S02]  /*0280*/  MOV R14, UR4 ;  /* 0x00000004000e7c02 */ /* 0x000fc40008000f00 */
[----:B------:R-:W-:Y:S02]  /*0290*/  MOV R17, UR7 ;  /* 0x0000000700117c02 */ /* 0x000fe40008000f00 */
[----:B------:R-:W-:-:S07]  /*02a0*/  MOV R15, UR5 ;  /* 0x00000005000f7c02 */ /* 0x000fce0008000f00 */
.L_x_32:
[----:B------:R-:W2:Y:S04]  /*02b0*/  LDG.E R3, desc[UR12][R16.64+-0x14] ;  /* 0xffffec0c10037981 */ /* 0x000ea8000c1e1900 */
[----:B------:R-:W3:Y:S04]  /*02c0*/  LDG.E R0, desc[UR12][R16.64+-0x18] ;  /* 0xffffe80c10007981 */ /* 0x000ee8000c1e1900 */
[----:B------:R-:W4:Y:S01]  /*02d0*/  LDG.E R2, desc[UR12][R16.64+-0x10] ;  /* 0xfffff00c10027981 */ /* 0x000f22000c1e1900 */
[----:B------:R-:W-:Y:S01]  /*02e0*/  IADD3 R12, PT, PT, R12, 0x4, RZ ;  /* 0x000000040c0c7810 */ /* 0x000fe20007ffe0ff */
[----:B------:R-:W-:Y:S03]  /*02f0*/  BSSY.RECONVERGENT B2, `(.L_x_4) ;  /* 0x0000015000027945 */ /* 0x000fe60003800200 */
[----:B------:R-:W-:Y:S01]  /*0300*/  ISETP.NE.AND P2, PT, R12, RZ, PT ;  /* 0x000000ff0c00720c */ /* 0x000fe20003f45270 */
[----:B--2--5:R-:W-:Y:S01]  /*0310*/  FADD R3, -R6, R3 ;  /* 0x0000000306037221 */ /* 0x024fe20000000100 */
[----:B---3--:R-:W-:-:S03]  /*0320*/  FADD R0, -R5, R0 ;  /* 0x0000000005007221 */ /* 0x008fc60000000100 */
[----:B------:R-:W-:Y:S01]  /*0330*/  FMUL R3, R3, R3 ;  /* 0x0000000303037220 */ /* 0x000fe20000400000 */
[----:B----4-:R-:W-:-:S03]  /*0340*/  FADD R2, -R7, R2 ;  /* 0x0000000207027221 */ /* 0x010fc60000000100 */
[----:B------:R-:W-:-:S04]  /*0350*/  FFMA R3, R0, R0, R3 ;  /* 0x0000000000037223 */ /* 0x000fc80000000003 */
[----:B------:R-:W-:-:S04]  /*0360*/  FFMA R18, R2, R2, R3 ;  /* 0x0000000202127223 */ /* 0x000fc80000000003 */
[----:B------:R0:W1:Y:S01]  /*0370*/  MUFU.RSQ R19, R18 ;  /* 0x0000001200137308 */ /* 0x0000620000001400 */
[----:B------:R-:W-:-:S04]  /*0380*/  IADD3 R0, PT, PT, R18, -0xd000000, RZ ;  /* 0xf300000012007810 */ /* 0x000fc80007ffe0ff */
[----:B------:R-:W-:-:S13]  /*0390*/  ISETP.GT.U32.AND P0, PT, R0, 0x727fffff, PT ;  /* 0x727fffff0000780c */ /* 0x000fda0003f04070 */
[----:B01----:R-:W-:Y:S05]  /*03a0*/  @!P0 BRA `(.L_x_5) ;  /* 0x0000000000148947 */ /* 0x003fea0003800000 */
[----:B------:R-:W-:Y:S02]  /*03b0*/  MOV R2, R18 ;  /* 0x0000001200027202 */ /* 0x000fe40000000f00 */
[----:B------:R-:W-:-:S07]  /*03c0*/  MOV R0, 0x3e0 ;  /* 0x000003e000007802 */ /* 0x000fce0000000f00 */
[----:B------:R-:W-:Y:S05]  /*03d0*/  CALL.REL.NOINC `($__internal_0_$__cuda_sm20_sqrt_rn_f32_slowpath) ;  /* 0x0000002c008c7944 */ /* 0x000fea0003c00000 */
[----:B------:R-:W-:Y:S01]  /*03e0*/  MOV R3, R26 ;  /* 0x0000001a00037202 */ /* 0x000fe20000000f00 */
[----:B------:R-:W-:Y:S06]  /*03f0*/  BRA `(.L_x_6) ;  /* 0x0000000000107947 */ /* 0x000fec0003800000 */
.L_x_5:
[----:B------:R-:W-:Y:S01]  /*0400*/  FMUL.FTZ R3, R18, R19 ;  /* 0x0000001312037220 */ /* 0x000fe20000410000 */
[----:B------:R-:W-:-:S03]  /*0410*/  FMUL.FTZ R2, R19, 0.5 ;  /* 0x3f00000013027820 */ /* 0x000fc60000410000 */
[----:B------:R-:W-:-:S04]  /*0420*/  FFMA R0, -R3, R3, R18 ;  /* 0x0000000303007223 */ /* 0x000fc80000000112 */
[----:B------:R-:W-:-:S07]  /*0430*/  FFMA R3, R0, R2, R3 ;  /* 0x0000000200037223 */ /* 0x000fce0000000003 */
.L_x_6:
[----:B------:R-:W-:Y:S05]  /*0440*/  BSYNC.RECONVERGENT B2 ;  /* 0x0000000000027941 */ /* 0x000fea0003800200 */
.L_x_4:
[----:B------:R-:W-:Y:S01]  /*0450*/  FSETP.GT.AND P0, PT, R3, 9.9999997473787516356e-06, PT ;  /* 0x3727c5ac0300780b */ /* 0x000fe20003f04000 */
[----:B------:R-:W-:-:S12]  /*0460*/  BSSY.RECONVERGENT B4, `(.L_x_7) ;  /* 0x0000012000047945 */ /* 0x000fd80003800200 */
[----:B------:R-:W-:Y:S05]  /*0470*/  @!P0 BRA `(.L_x_8) ;  /* 0x0000000000408947 */ /* 0x000fea0003800000 */
[----:B------:R-:W2:Y:S01]  /*0480*/  LDG.E R19, desc[UR12][R14.64+-0x8] ;  /* 0xfffff80c0e137981 */ /* 0x000ea2000c1e1900 */
[----:B------:R-:W0:Y:S01]  /*0490*/  MUFU.RCP R2, R3 ;  /* 0x0000000300027308 */ /* 0x000e220000001000 */
[----:B------:R-:W-:Y:S01]  /*04a0*/  BSSY.RECONVERGENT B5, `(.L_x_9) ;  /* 0x000000c000057945 */ /* 0x000fe20003800200 */
[----:B0-----:R-:W-:-:S04]  /*04b0*/  FFMA R21, R2, -R3, 1 ;  /* 0x3f80000002157423 */ /* 0x001fc80000000803 */
[----:B------:R-:W-:Y:S01]  /*04c0*/  FFMA R21, R2, R21, R2 ;  /* 0x0000001502157223 */ /* 0x000fe20000000002 */
[----:B--2---:R-:W-:-:S04]  /*04d0*/  FMUL R0, R8, R19 ;  /* 0x0000001308007220 */ /* 0x004fc80000400000 */
[----:B------:R-:W0:Y:S01]  /*04e0*/  FCHK P0, R0, R3 ;  /* 0x0000000300007302 */ /* 0x000e220000000000 */
[----:B------:R-:W-:-:S04]  /*04f0*/  FFMA R2, R0, R21, RZ ;  /* 0x0000001500027223 */ /* 0x000fc800000000ff */
[----:B------:R-:W-:-:S04]  /*0500*/  FFMA R18, R2, -R3, R0 ;  /* 0x8000000302127223 */ /* 0x000fc80000000000 */
[----:B------:R-:W-:Y:S01]  /*0510*/  FFMA R2, R21, R18, R2 ;  /* 0x0000001215027223 */ /* 0x000fe20000000002 */
[----:B0-----:R-:W-:Y:S06]  /*0520*/  @!P0 BRA `(.L_x_10) ;  /* 0x00000000000c8947 */ /* 0x001fec0003800000 */
[----:B------:R-:W-:-:S07]  /*0530*/  MOV R2, 0x550 ;  /* 0x0000055000027802 */ /* 0x000fce0000000f00 */
[----:B------:R-:W-:Y:S05]  /*0540*/  CALL.REL.NOINC `($__internal_1_$__cuda_sm3x_div_rn_noftz_f32_slowpath) ;  /* 0x0000002c00887944 */ /* 0x000fea0003c00000 */
[----:B------:R-:W-:-:S07]  /*0550*/  MOV R2, R0 ;  /* 0x0000000000027202 */ /* 0x000fce0000000f00 */
.L_x_10:
[----:B------:R-:W-:Y:S05]  /*0560*/  BSYNC.RECONVERGENT B5 ;  /* 0x0000000000057941 */ /* 0x000fea0003800200 */
.L_x_9:
[----:B------:R-:W-:-:S07]  /*0570*/  FADD R9, R9, R2 ;  /* 0x0000000209097221 */ /* 0x000fce0000000000 */
.L_x_8:
[----:B------:R-:W-:Y:S05]  /*0580*/  BSYNC.RECONVERGENT B4 ;  /* 0x0000000000047941 */ /* 0x000fea0003800200 */
.L_x_7:
[----:B------:R-:W2:Y:S04]  /*0590*/  LDG.E R3, desc[UR12][R16.64+-0x8] ;  /* 0xfffff80c10037981 */ /* 0x000ea8000c1e1900 */
[----:B------:R-:W3:Y:S04]  /*05a0*/  LDG.E R0, desc[UR12][R16.64+-0xc] ;  /* 0xfffff40c10007981 */ /* 0x000ee8000c1e1900 */
[----:B------:R-:W4:Y:S01]  /*05b0*/  LDG.E R2, desc[UR12][R16.64+-0x4] ;  /* 0xfffffc0c10027981 */ /* 0x000f22000c1e1900 */
[----:B------:R-:W-:Y:S01]  /*05c0*/  BSSY.RECONVERGENT B2, `(.L_x_11) ;  /* 0x0000014000027945 */ /* 0x000fe20003800200 */
[----:B--2---:R-:W-:Y:S01]  /*05d0*/  FADD R3, -R6, R3 ;  /* 0x0000000306037221 */ /* 0x004fe20000000100 */
        /* <DEDUP_REMOVED lines=14> */
.L_x_12:
[----:B------:R-:W-:Y:S01]  /*06c0*/  FMUL.FTZ R3, R18, R19 ;  /* 0x0000001312037220 */ /* 0x000fe20000410000 */
[----:B------:R-:W-:-:S03]  /*06d0*/  FMUL.FTZ R2, R19, 0.5 ;  /* 0x3f00000013027820 */ /* 0x000fc60000410000 */
[----:B------:R-:W-:-:S04]  /*06e0*/  FFMA R0, -R3, R3, R18 ;  /* 0x0000000303007223 */ /* 0x000fc80000000112 */
[----:B------:R-:W-:-:S07]  /*06f0*/  FFMA R3, R0, R2, R3 ;  /* 0x0000000200037223 */ /* 0x000fce0000000003 */
.L_x_13:
[----:B------:R-:W-:Y:S05]  /*0700*/  BSYNC.RECONVERGENT B2 ;  /* 0x0000000000027941 */ /* 0x000fea0003800200 */
.L_x_11:
        /* <DEDUP_REMOVED lines=17> */
.L_x_17:
[----:B------:R-:W-:Y:S05]  /*0820*/  BSYNC.RECONVERGENT B5 ;  /* 0x0000000000057941 */ /* 0x000fea0003800200 */
.L_x_16:
[----:B------:R-:W-:-:S07]  /*0830*/  FADD R9, R9, R2 ;  /* 0x0000000209097221 */ /* 0x000fce0000000000 */
.L_x_15:
[----:B------:R-:W-:Y:S05]  /*0840*/  BSYNC.RECONVERGENT B4 ;  /* 0x0000000000047941 */ /* 0x000fea0003800200 */
.L_x_14:
        /* <DEDUP_REMOVED lines=19> */
.L_x_19:
[----:B------:R-:W-:Y:S01]  /*0980*/  FMUL.FTZ R3, R18, R19 ;  /* 0x0000001312037220 */ /* 0x000fe20000410000 */
[----:B------:R-:W-:-:S03]  /*0990*/  FMUL.FTZ R2, R19, 0.5 ;  /* 0x3f00000013027820 */ /* 0x000fc60000410000 */
[----:B------:R-:W-:-:S04]  /*09a0*/  FFMA R0, -R3, R3, R18 ;  /* 0x0000000303007223 */ /* 0x000fc80000000112 */
[----:B------:R-:W-:-:S07]  /*09b0*/  FFMA R3, R0, R2, R3 ;  /* 0x0000000200037223 */ /* 0x000fce0000000003 */
.L_x_20:
[----:B------:R-:W-:Y:S05]  /*09c0*/  BSYNC.RECONVERGENT B2 ;  /* 0x0000000000027941 */ /* 0x000fea0003800200 */
.L_x_18:
        /* <DEDUP_REMOVED lines=17> */
.L_x_24:
[----:B------:R-:W-:Y:S05]  /*0ae0*/  BSYNC.RECONVERGENT B5 ;  /* 0x0000000000057941 */ /* 0x000fea0003800200 */
.L_x_23:
[----:B------:R-:W-:-:S07]  /*0af0*/  FADD R9, R9, R2 ;  /* 0x0000000209097221 */ /* 0x000fce0000000000 */
.L_x_22:
[----:B------:R-:W-:Y:S05]  /*0b00*/  BSYNC.RECONVERGENT B4 ;  /* 0x0000000000047941 */ /* 0x000fea0003800200 */
.L_x_21:
        /* <DEDUP_REMOVED lines=19> */
.L_x_26:
[----:B------:R-:W-:Y:S01]  /*0c40*/  FMUL.FTZ R3, R18, R19 ;  /* 0x0000001312037220 */ /* 0x000fe20000410000 */
[----:B------:R-:W-:-:S03]  /*0c50*/  FMUL.FTZ R2, R19, 0.5 ;  /* 0x3f00000013027820 */ /* 0x000fc60000410000 */
[----:B------:R-:W-:-:S04]  /*0c60*/  FFMA R0, -R3, R3, R18 ;  /* 0x0000000303007223 */ /* 0x000fc80000000112 */
[----:B------:R-:W-:-:S07]  /*0c70*/  FFMA R3, R0, R2, R3 ;  /* 0x0000000200037223 */ /* 0x000fce0000000003 */
.L_x_27:
[----:B------:R-:W-:Y:S05]  /*0c80*/  BSYNC.RECONVERGENT B2 ;  /* 0x0000000000027941 */ /* 0x000fea0003800200 */
.L_x_25:
        /* <DEDUP_REMOVED lines=17> */
.L_x_31:
[----:B------:R-:W-:Y:S05]  /*0da0*/  BSYNC.RECONVERGENT B5 ;  /* 0x0000000000057941 */ /* 0x000fea0003800200 */
.L_x_30:
[----:B------:R-:W-:-:S07]  /*0db0*/  FADD R9, R9, R2 ;  /* 0x0000000209097221 */ /* 0x000fce0000000000 */
.L_x_29:
[----:B------:R-:W-:Y:S05]  /*0dc0*/  BSYNC.RECONVERGENT B4 ;  /* 0x0000000000047941 */ /* 0x000fea0003800200 */
.L_x_28:
[----:B------:R-:W-:Y:S02]  /*0dd0*/  IADD3 R16, P0, PT, R16, 0x30, RZ ;  /* 0x0000003010107810 */ /* 0x000fe40007f1e0ff */
[----:B------:R-:W-:Y:S02]  /*0de0*/  IADD3 R14, P1, PT, R14, 0x10, RZ ;  /* 0x000000100e0e7810 */ /* 0x000fe40007f3e0ff */
[----:B------:R-:W-:Y:S02]  /*0df0*/  IADD3.X R17, PT, PT, RZ, R17, RZ, P0, !PT ;  /* 0x00000011ff117210 */ /* 0x000fe400007fe4ff */
[----:B------:R-:W-:Y:S01]  /*0e00*/  IADD3.X R15, PT, PT, RZ, R15, RZ, P1, !PT ;  /* 0x0000000fff0f7210 */ /* 0x000fe20000ffe4ff */
[----:B------:R-:W-:Y:S08]  /*0e10*/  @P2 BRA `(.L_x_32) ;  /* 0xfffffff400242947 */ /* 0x000ff0000383ffff */
.L_x_3:
[----:B------:R-:W-:Y:S05]  /*0e20*/  BSYNC.RECONVERGENT B0 ;  /* 0x0000000000007941 */ /* 0x000fea0003800200 */
.L_x_2:
[----:B------:R-:W-:-:S13]  /*0e30*/  ISETP.NE.AND P0, PT, R13, RZ, PT ;  /* 0x000000ff0d00720c */ /* 0x000fda0003f05270 */
[----:B------:R-:W-:Y:S05]  /*0e40*/  @!P0 BRA `(.L_x_1) ;  /* 0x0000000800548947 */ /* 0x000fea0003800000 */
[----:B------:R-:W-:Y:S01]  /*0e50*/  ISETP.NE.AND P0, PT, R13, 0x1, PT ;  /* 0x000000010d00780c */ /* 0x000fe20003f05270 */
[----:B------:R-:W-:-:S12]  /*0e60*/  BSSY.RECONVERGENT B0, `(.L_x_33) ;  /* 0x0000060000007945 */ /* 0x000fd80003800200 */
[----:B------:R-:W-:Y:S05]  /*0e70*/  @!P0 BRA `(.L_x_34) ;  /* 0x0000000400788947 */ /* 0x000fea0003800000 */
[----:B------:R-:W0:Y:S01]  /*0e80*/  LDC.64 R14, c[0x0][0x380] ;  /* 0x0000e000ff0e7b82 */ /* 0x000e220000000a00 */
[----:B------:R-:W-:-:S07]  /*0e90*/  LEA R3, R10, R10, 0x1 ;  /* 0x0000000a0a037211 */ /* 0x000fce00078e08ff */
[----:B------:R-:W1:Y:S01]  /*0ea0*/  LDC.64 R12, c[0x0][0x388] ;  /* 0x0000e200ff0c7b82 */ /* 0x000e620000000a00 */
[----:B0-----:R-:W-:-:S05]  /*0eb0*/  IMAD.WIDE.U32 R14, R3, 0x4, R14 ;  /* 0x00000004030e7825 */ /* 0x001fca00078e000e */
[----:B------:R-:W2:Y:S04]  /*0ec0*/  LDG.E R3, desc[UR12][R14.64+0x4] ;  /* 0x0000040c0e037981 */ /* 0x000ea8000c1e1900 */
[----:B------:R-:W3:Y:S04]  /*0ed0*/  LDG.E R0, desc[UR12][R14.64] ;  /* 0x0000000c0e007981 */ /* 0x000ee8000c1e1900 */
[----:B------:R-:W4:Y:S01]  /*0ee0*/  LDG.E R2, desc[UR12][R14.64+0x8] ;  /* 0x0000080c0e027981 */ /* 0x000f22000c1e1900 */
[----:B------:R-:W-:Y:S01]  /*0ef0*/  BSSY.RECONVERGENT B2, `(.L_x_35) ;  /* 0x0000015000027945 */ /* 0x000fe20003800200 */
[----:B-1----:R-:W-:-:S04]  /*0f00*/  IMAD.WIDE.U32 R12, R10, 0x4, R12 ;  /* 0x000000040a0c7825 */ /* 0x002fc800078e000c */
        /* <DEDUP_REMOVED lines=15> */
.L_x_36:
[----:B------:R-:W-:Y:S01]  /*1000*/  FMUL.FTZ R3, R16, R17 ;  /* 0x0000001110037220 */ /* 0x000fe20000410000 */
[----:B------:R-:W-:-:S03]  /*1010*/  FMUL.FTZ R2, R17, 0.5 ;  /* 0x3f00000011027820 */ /* 0x000fc60000410000 */
[----:B------:R-:W-:-:S04]  /*1020*/  FFMA R0, -R3, R3, R16 ;  /* 0x0000000303007223 */ /* 0x000fc80000000110 */
[----:B------:R-:W-:-:S07]  /*1030*/  FFMA R3, R0, R2, R3 ;  /* 0x0000000200037223 */ /* 0x000fce0000000003 */
.L_x_37:
[----:B------:R-:W-:Y:S05]  /*1040*/  BSYNC.RECONVERGENT B2 ;  /* 0x0000000000027941 */ /* 0x000fea0003800200 */
.L_x_35:
        /* <DEDUP_REMOVED lines=17> */
.L_x_41:
[----:B------:R-:W-:Y:S05]  /*1160*/  BSYNC.RECONVERGENT B5 ;  /* 0x0000000000057941 */ /* 0x000fea0003800200 */
.L_x_40:
[----:B------:R-:W-:-:S07]  /*1170*/  FADD R9, R9, R2 ;  /* 0x0000000209097221 */ /* 0x000fce0000000000 */
.L_x_39:
[----:B------:R-:W-:Y:S05]  /*1180*/  BSYNC.RECONVERGENT B4 ;  /* 0x0000000000047941 */ /* 0x000fea0003800200 */
.L_x_38:
        /* <DEDUP_REMOVED lines=19> */
.L_x_43:
[----:B------:R-:W-:Y:S01]  /*12c0*/  FMUL.FTZ R3, R16, R17 ;  /* 0x0000001110037220 */ /* 0x000fe20000410000 */
[----:B------:R-:W-:-:S03]  /*12d0*/  FMUL.FTZ R2, R17, 0.5 ;  /* 0x3f00000011027820 */ /* 0x000fc60000410000 */
[----:B------:R-:W-:-:S04]  /*12e0*/  FFMA R0, -R3, R3, R16 ;  /* 0x0000000303007223 */ /* 0x000fc80000000110 */
[----:B------:R-:W-:-:S07]  /*12f0*/  FFMA R3, R0, R2, R3 ;  /* 0x0000000200037223 */ /* 0x000fce0000000003 */
.L_x_44:
[----:B------:R-:W-:Y:S05]  /*1300*/  BSYNC.RECONVERGENT B2 ;  /* 0x0000000000027941 */ /* 0x000fea0003800200 */
.L_x_42:
        /* <DEDUP_REMOVED lines=17> */
.L_x_48:
[----:B------:R-:W-:Y:S05]  /*1420*/  BSYNC.RECONVERGENT B5 ;  /* 0x0000000000057941 */ /* 0x000fea0003800200 */
.L_x_47:
[----:B------:R-:W-:-:S07]  /*1430*/  FADD R9, R9, R2 ;  /* 0x0000000209097221 */ /* 0x000fce0000000000 */
.L_x_46:
[----:B------:R-:W-:Y:S05]  /*1440*/  BSYNC.RECONVERGENT B4 ;  /* 0x0000000000047941 */ /* 0x000fea0003800200 */
.L_x_45:
[----:B------:R-:W-:-:S07]  /*1450*/  IADD3 R10, PT, PT, R10, 0x2, RZ ;  /* 0x000000020a0a7810 */ /* 0x000fce0007ffe0ff */
.L_x_34:
[----:B------:R-:W-:Y:S05]  /*1460*/  BSYNC.RECONVERGENT B0 ;  /* 0x0000000000007941 */ /* 0x000fea0003800200 */
.L_x_33:
[----:B------:R-:W-:-:S04]  /*1470*/  LOP3.LUT R0, R11, 0x1, RZ, 0xc0, !PT ;  /* 0x000000010b007812 */ /* 0x000fc800078ec0ff */
[----:B------:R-:W-:-:S13]  /*1480*/  ISETP.NE.U32.AND P0, PT, R0, 0x1, PT ;  /* 0x000000010000780c */ /* 0x000fda0003f05070 */
[----:B------:R-:W-:Y:S05]  /*1490*/  @P0 BRA `(.L_x_1) ;  /* 0x0000000000c00947 */ /* 0x000fea0003800000 */
[----:B------:R-:W0:Y:S01]  /*14a0*/  LDC.64 R2, c[0x0][0x380] ;  /* 0x0000e000ff027b82 */ /* 0x000e220000000a00 */
[----:B------:R-:W-:-:S05]  /*14b0*/  LEA R13, R10, R10, 0x1 ;  /* 0x0000000a0a0d7211 */ /* 0x000fca00078e08ff */
[----:B0-----:R-:W-:-:S05]  /*14c0*/  IMAD.WIDE.U32 R2, R13, 0x4, R2 ;  /* 0x000000040d027825 */ /* 0x001fca00078e0002 */
[----:B------:R-:W2:Y:S04]  /*14d0*/  LDG.E R13, desc[UR12][R2.64+0x4] ;  /* 0x0000040c020d7981 */ /* 0x000ea8000c1e1900 */
[----:B------:R-:W3:Y:S04]  /*14e0*/  LDG.E R0, desc[UR12][R2.64] ;  /* 0x0000000c02007981 */ /* 0x000ee8000c1e1900 */
[----:B------:R-:W4:Y:S01]  /*14f0*/  LDG.E R12, desc[UR12][R2.64+0x8] ;  /* 0x0000080c020c7981 */ /* 0x000f22000c1e1900 */
[----:B------:R-:W-:Y:S01]  /*1500*/  BSSY.RECONVERGENT B0, `(.L_x_49) ;  /* 0x0000013000007945 */ /* 0x000fe20003800200 */
        /* <DEDUP_REMOVED lines=13> */
[----:B------:R-:W-:Y:S05]  /*15e0*/  BRA `(.L_x_51) ;  /* 0x0000000000107947 */ /* 0x000fea0003800000 */
.L_x_50:
[----:B------:R-:W-:Y:S01]  /*15f0*/  FMUL.FTZ R26, R13, R12 ;  /* 0x0000000c0d1a7220 */ /* 0x000fe20000410000 */
[----:B------:R-:W-:-:S03]  /*1600*/  FMUL.FTZ R0, R12, 0.5 ;  /* 0x3f0000000c007820 */ /* 0x000fc60000410000 */
[----:B------:R-:W-:-:S04]  /*1610*/  FFMA R3, -R26, R26, R13 ;  /* 0x0000001a1a037223 */ /* 0x000fc8000000010d */
[----:B------:R-:W-:-:S07]  /*1620*/  FFMA R26, R3, R0, R26 ;  /* 0x00000000031a7223 */ /* 0x000fce000000001a */
.L_x_51:
[----:B------:R-:W-:Y:S05]  /*1630*/  BSYNC.RECONVERGENT B0 ;  /* 0x0000000000007941 */ /* 0x000fea0003800200 */
.L_x_49:
[----:B------:R-:W-:-:S13]  /*1640*/  FSETP.GT.AND P0, PT, R26, 9.9999997473787516356e-06, PT ;  /* 0x3727c5ac1a00780b */ /* 0x000fda0003f04000 */
[----:B------:R-:W-:Y:S05]  /*1650*/  @!P0 BRA `(.L_x_1) ;  /* 0x0000000000508947 */ /* 0x000fea0003800000 */
[----:B------:R-:W0:Y:S02]  /*1660*/  LDCU.64 UR4, c[0x0][0x388] ;  /* 0x00007100ff0477ac */ /* 0x000e240008000a00 */
[----:B0-----:R-:W-:-:S04]  /*1670*/  LEA R2, P0, R10, UR4, 0x2 ;  /* 0x000000040a027c11 */ /* 0x001fc8000f8010ff */
[----:B------:R-:W-:-:S06]  /*1680*/  LEA.HI.X R3, R10, UR5, RZ, 0x2, P0 ;  /* 0x000000050a037c11 */ /* 0x000fcc00080f14ff */
        /* <DEDUP_REMOVED lines=11> */
[----:B------:R-:W-:Y:S02]  /*1740*/  MOV R3, R26 ;  /* 0x0000001a00037202 */ /* 0x000fe40000000f00 */
[----:B------:R-:W-:-:S07]  /*1750*/  MOV R2, 0x1770 ;  /* 0x0000177000027802 */ /* 0x000fce0000000f00 */
[----:B------:R-:W-:Y:S05]  /*1760*/  CALL.REL.NOINC `($__internal_1_$__cuda_sm3x_div_rn_noftz_f32_slowpath) ;  /* 0x0000001c00007944 */ /* 0x000fea0003c00000 */
[----:B------:R-:W-:-:S07]  /*1770*/  MOV R10, R0 ;  /* 0x00000000000a7202 */ /* 0x000fce0000000f00 */
.L_x_53:
[----:B------:R-:W-:Y:S05]  /*1780*/  BSYNC.RECONVERGENT B0 ;  /* 0x0000000000007941 */ /* 0x000fea0003800200 */
.L_x_52:
[----:B------:R-:W-:-:S07]  /*1790*/  FADD R9, R9, R10 ;  /* 0x0000000a09097221 */ /* 0x000fce0000000000 */
.L_x_1:
[----:B------:R-:W-:Y:S05]  /*17a0*/  BSYNC.RECONVERGENT B1 ;  /* 0x0000000000017941 */ /* 0x000fea0003800200 */
.L_x_0:
[----:B------:R-:W0:Y:S01]  /*17b0*/  LDCU UR4, c[0x0][0x398] ;  /* 0x00007300ff0477ac */ /* 0x000e220008000800 */
[----:B------:R-:W-:Y:S01]  /*17c0*/  BSSY.RECONVERGENT B0, `(.L_x_54) ;  /* 0x0000037000007945 */ /* 0x000fe20003800200 */
[----:B0-----:R-:W-:-:S13]  /*17d0*/  ISETP.GE.AND P0, PT, R11, UR4, PT ;  /* 0x000000040b007c0c */ /* 0x001fda000bf06270 */
[----:B------:R-:W-:Y:S05]  /*17e0*/  @P0 BRA `(.L_x_55) ;  /* 0x0000000000d00947 */ /* 0x000fea0003800000 */
[----:B------:R-:W-:Y:S01]  /*17f0*/  ISETP.NE.AND P0, PT, R11, R4, PT ;  /* 0x000000040b00720c */ /* 0x000fe20003f05270 */
[----:B------:R-:W-:-:S12]  /*1800*/  BSSY.RECONVERGENT B1, `(.L_x_56) ;  /* 0x0000031000017945 */ /* 0x000fd80003800200 */
[----:B------:R-:W-:Y:S05]  /*1810*/  @!P0 BRA `(.L_x_57) ;  /* 0x0000000000bc8947 */ /* 0x000fea0003800000 */
        /* <DEDUP_REMOVED lines=21> */
.L_x_59:
[----:B------:R-:W-:Y:S01]  /*1970*/  FMUL.FTZ R26, R13, R10 ;  /* 0x0000000a0d1a7220 */ /* 0x000fe20000410000 */
[----:B------:R-:W-:-:S03]  /*1980*/  FMUL.FTZ R0, R10, 0.5 ;  /* 0x3f0000000a007820 */ /* 0x000fc60000410000 */
[----:B------:R-:W-:-:S04]  /*1990*/  FFMA R3, -R26, R26, R13 ;  /* 0x0000001a1a037223 */ /* 0x000fc8000000010d */
[----:B------:R-:W-:-:S07]  /*19a0*/  FFMA R26, R3, R0, R26 ;  /* 0x00000000031a7223 */ /* 0x000fce000000001a */
.L_x_60:
[----:B------:R-:W-:Y:S05]  /*19b0*/  BSYNC.RECONVERGENT B2 ;  /* 0x0000000000027941 */ /* 0x000fea0003800200 */
.L_x_58:
[----:B------:R-:W-:-:S13]  /*19c0*/  FSETP.GT.AND P0, PT, R26, 9.9999997473787516356e-06, PT ;  /* 0x3727c5ac1a00780b */ /* 0x000fda0003f04000 */
[----:B------:R-:W-:Y:S05]  /*19d0*/  @!P0 BRA `(.L_x_57) ;  /* 0x00000000004c8947 */ /* 0x000fea0003800000 */
[----:B------:R-:W0:Y:S02]  /*19e0*/  LDC.64 R2, c[0x0][0x388] ;  /* 0x0000e200ff027b82 */ /* 0x000e240000000a00 */
[----:B0-----:R-:W-:-:S06]  /*19f0*/  IMAD.WIDE.U32 R2, R11, 0x4, R2 ;  /* 0x000000040b027825 */ /* 0x001fcc00078e0002 */
        /* <DEDUP_REMOVED lines=15> */
.L_x_62:
[----:B------:R-:W-:Y:S05]  /*1af0*/  BSYNC.RECONVERGENT B4 ;  /* 0x0000000000047941 */ /* 0x000fea0003800200 */
.L_x_61:
[----:B------:R-:W-:-:S07]  /*1b00*/  FADD R9, R9, R10 ;  /* 0x0000000a09097221 */ /* 0x000fce0000000000 */
.L_x_57:
[----:B------:R-:W-:Y:S05]  /*1b10*/  BSYNC.RECONVERGENT B1 ;  /* 0x0000000000017941 */ /* 0x000fea0003800200 */
.L_x_56:
[----:B------:R-:W-:-:S07]  /*1b20*/  IADD3 R11, PT, PT, R11, 0x1, RZ ;  /* 0x000000010b0b7810 */ /* 0x000fce0007ffe0ff */
.L_x_55:
[----:B------:R-:W-:Y:S05]  /*1b30*/  BSYNC.RECONVERGENT B0 ;  /* 0x0000000000007941 */ /* 0x000fea0003800200 */
.L_x_54:
[----:B------:R-:W0:Y:S01]  /*1b40*/  LDCU UR4, c[0x0][0x398] ;  /* 0x00007300ff0477ac */ /* 0x000e220008000800 */
[----:B------:R-:W-:Y:S01]  /*1b50*/  BSSY.RECONVERGENT B1, `(.L_x_63) ;  /* 0x0000167000017945 */ /* 0x000fe20003800200 */
[----:B0-----:R-:W-:-:S13]  /*1b60*/  ISETP.GE.AND P0, PT, R11, UR4, PT ;  /* 0x000000040b007c0c */ /* 0x001fda000bf06270 */
[----:B------:R-:W-:Y:S05]  /*1b70*/  @P0 BRA `(.L_x_64) ;  /* 0x0000001400900947 */ /* 0x000fea0003800000 */
[C---:B------:R-:W-:Y:S01]  /*1b80*/  IADD3 R0, PT, PT, R11.reuse, -UR4, RZ ;  /* 0x800000040b007c10 */ /* 0x040fe2000fffe0ff */
[----:B------:R-:W-:Y:S01]  /*1b90*/  BSSY.RECONVERGENT B0, `(.L_x_65) ;  /* 0x00000c9000007945 */ /* 0x000fe20003800200 */
[----:B------:R-:W-:Y:S02]  /*1ba0*/  IADD3 R10, PT, PT, -R11, UR4, RZ ;  /* 0x000000040b0a7c10 */ /* 0x000fe4000fffe1ff */
[----:B------:R-:W-:Y:S02]  /*1bb0*/  ISETP.GT.U32.AND P0, PT, R0, -0x4, PT ;  /* 0xfffffffc0000780c */ /* 0x000fe40003f04070 */
[----:B------:R-:W-:-:S11]  /*1bc0*/  LOP3.LUT R20, R10, 0x3, RZ, 0xc0, !PT ;  /* 0x000000030a147812 */ /* 0x000fd600078ec0ff */
[----:B------:R-:W-:Y:S05]  /*1bd0*/  @P0 BRA `(.L_x_66) ;  /* 0x0000000c00100947 */ /* 0x000fea0003800000 */
[----:B------:R-:W0:Y:S01]  /*1be0*/  LDC.64 R12, c[0x0][0x380] ;  /* 0x0000e000ff0c7b82 */ /* 0x000e220000000a00 */
[----:B------:R-:W-:Y:S01]  /*1bf0*/  HFMA2 R0, -RZ, RZ, 0, 1.78813934326171875e-07 ;  /* 0x00000003ff007431 */ /* 0x000fe200000001ff */
[----:B------:R-:W-:-:S04]  /*1c00*/  LOP3.LUT R22, R10, 0xfffffffc, RZ, 0xc0, !PT ;  /* 0xfffffffc0a167812 */ /* 0x000fc800078ec0ff */
[----:B------:R-:W-:Y:S02]  /*1c10*/  IADD3 R22, PT, PT, -R22, RZ, RZ ;  /* 0x000000ff16167210 */ /* 0x000fe40007ffe1ff */
[----:B------:R-:W1:Y:S01]  /*1c20*/  LDC.64 R14, c[0x0][0x380] ;  /* 0x0000e000ff0e7b82 */ /* 0x000e620000000a00 */
[----:B------:R-:W-:-:S07]  /*1c30*/  IMAD R21, R11, R0, 0x6 ;  /* 0x000000060b157424 */ /* 0x000fce00078e0200 */
[----:B------:R-:W2:Y:S02]  /*1c40*/  LDC.64 R16, c[0x0][0x388] ;  /* 0x0000e200ff107b82 */ /* 0x000ea40000000a00 */
.L_x_95:
[----:B------:R-:W-:-:S05]  /*1c50*/  IADD3 R3, PT, PT, R21, -0x6, RZ ;  /* 0xfffffffa15037810 */ /* 0x000fca0007ffe0ff */
[----:B-1----:R-:W-:-:S05]  /*1c60*/  IMAD.WIDE.U32 R2, R3, 0x4, R14 ;  /* 0x0000000403027825 */ /* 0x002fca00078e000e */
[----:B------:R-:W3:Y:S04]  /*1c70*/  LDG.E R19, desc[UR12][R2.64+0x4] ;  /* 0x0000040c02137981 */ /* 0x000ee8000c1e1900 */
[----:B------:R-:W4:Y:S04]  /*1c80*/  LDG.E R0, desc[UR12][R2.64] ;  /* 0x0000000c02007981 */ /* 0x000f28000c1e1900 */
[----:B------:R-:W2:Y:S01]  /*1c90*/  LDG.E R18, desc[UR12][R2.64+0x8] ;  /* 0x0000080c02127981 */ /* 0x000ea2000c1e1900 */
[----:B------:R-:W-:Y:S01]  /*1ca0*/  IADD3 R22, PT, PT, R22, 0x4, RZ ;  /* 0x0000000416167810 */ /* 0x000fe20007ffe0ff */
[----:B------:R-:W-:Y:S03]  /*1cb0*/  BSSY.RECONVERGENT B2, `(.L_x_67) ;  /* 0x0000016000027945 */ /* 0x000fe60003800200 */
[----:B------:R-:W-:Y:S01]  /*1cc0*/  ISETP.NE.AND P2, PT, R22, RZ, PT ;  /* 0x000000ff1600720c */ /* 0x000fe20003f45270 */
[----:B---3-5:R-:W-:Y:S01]  /*1cd0*/  FADD R19, -R6, R19 ;  /* 0x0000001306137221 */ /* 0x028fe20000000100 */
[----:B----4-:R-:W-:-:S03]  /*1ce0*/  FADD R0, -R5, R0 ;  /* 0x0000000005007221 */ /* 0x010fc60000000100 */
[----:B------:R-:W-:Y:S01]  /*1cf0*/  FMUL R19, R19, R19 ;  /* 0x0000001313137220 */ /* 0x000fe20000400000 */
[----:B--2---:R-:W-:-:S03]  /*1d00*/  FADD R18, -R7, R18 ;  /* 0x0000001207127221 */ /* 0x004fc60000000100 */
[----:B------:R-:W-:-:S04]  /*1d10*/  FFMA R19, R0, R0, R19 ;  /* 0x0000000000137223 */ /* 0x000fc80000000013 */
[----:B------:R-:W-:Y:S01]  /*1d20*/  FFMA R24, R18, R18, R19 ;  /* 0x0000001212187223 */ /* 0x000fe20000000013 */
[----:B------:R-:W-:-:S03]  /*1d30*/  IMAD.WIDE.U32 R18, R11, 0x4, R16 ;  /* 0x000000040b127825 */ /* 0x000fc600078e0010 */
[----:B------:R1:W2:Y:S01]  /*1d40*/  MUFU.RSQ R23, R24 ;  /* 0x0000001800177308 */ /* 0x0002a20000001400 */
[----:B------:R-:W-:-:S04]  /*1d50*/  IADD3 R0, PT, PT, R24, -0xd000000, RZ ;  /* 0xf300000018007810 */ /* 0x000fc80007ffe0ff */
[----:B------:R-:W-:-:S13]  /*1d60*/  ISETP.GT.U32.AND P0, PT, R0, 0x727fffff, PT ;  /* 0x727fffff0000780c */ /* 0x000fda0003f04070 */
[----:B-12---:R-:W-:Y:S05]  /*1d70*/  @!P0 BRA `(.L_x_68) ;  /* 0x0000000000148947 */ /* 0x006fea0003800000 */
[----:B------:R-:W-:Y:S02]  /*1d80*/  MOV R2, R24 ;  /* 0x0000001800027202 */ /* 0x000fe40000000f00 */
[----:B------:R-:W-:-:S07]  /*1d90*/  MOV R0, 0x1db0 ;  /* 0x00001db000007802 */ /* 0x000fce0000000f00 */
[----:B0-----:R-:W-:Y:S05]  /*1da0*/  CALL.REL.NOINC `($__internal_0_$__cuda_sm20_sqrt_rn_f32_slowpath) ;  /* 0x0000001400187944 */ /* 0x001fea0003c00000 */
[----:B------:R-:W-:Y:S01]  /*1db0*/  MOV R3, R26 ;  /* 0x0000001a00037202 */ /* 0x000fe20000000f00 */
[----:B------:R-:W-:Y:S06]  /*1dc0*/  BRA `(.L_x_69) ;  /* 0x0000000000107947 */ /* 0x000fec0003800000 */
.L_x_68:
[----:B------:R-:W-:Y:S01]  /*1dd0*/  FMUL.FTZ R3, R24, R23 ;  /* 0x0000001718037220 */ /* 0x000fe20000410000 */
[----:B------:R-:W-:-:S03]  /*1de0*/  FMUL.FTZ R2, R23, 0.5 ;  /* 0x3f00000017027820 */ /* 0x000fc60000410000 */
[----:B------:R-:W-:-:S04]  /*1df0*/  FFMA R0, -R3, R3, R24 ;  /* 0x0000000303007223 */ /* 0x000fc80000000118 */
[----:B------:R-:W-:-:S07]  /*1e00*/  FFMA R3, R0, R2, R3 ;  /* 0x0000000200037223 */ /* 0x000fce0000000003 */
.L_x_69:
[----:B------:R-:W-:Y:S05]  /*1e10*/  BSYNC.RECONVERGENT B2 ;  /* 0x0000000000027941 */ /* 0x000fea0003800200 */
.L_x_67:
[----:B------:R-:W-:Y:S01]  /*1e20*/  FSETP.GT.AND P0, PT, R3, 9.9999997473787516356e-06, PT ;  /* 0x3727c5ac0300780b */ /* 0x000fe20003f04000 */
[----:B------:R-:W-:-:S12]  /*1e30*/  BSSY.RECONVERGENT B4, `(.L_x_70) ;  /* 0x0000012000047945 */ /* 0x000fd80003800200 */
[----:B------:R-:W-:Y:S05]  /*1e40*/  @!P0 BRA `(.L_x_71) ;  /* 0x0000000000408947 */ /* 0x000fea0003800000 */
[----:B------:R-:W2:Y:S01]  /*1e50*/  LDG.E R23, desc[UR12][R18.64] ;  /* 0x0000000c12177981 */ /* 0x000ea2000c1e1900 */
[----:B------:R-:W1:Y:S01]  /*1e60*/  MUFU.RCP R2, R3 ;  /* 0x0000000300027308 */ /* 0x000e620000001000 */
[----:B------:R-:W-:Y:S01]  /*1e70*/  BSSY.RECONVERGENT B5, `(.L_x_72) ;  /* 0x000000c000057945 */ /* 0x000fe20003800200 */
[----:B-1----:R-:W-:-:S04]  /*1e80*/  FFMA R25, R2, -R3, 1 ;  /* 0x3f80000002197423 */ /* 0x002fc80000000803 */
[----:B------:R-:W-:Y:S01]  /*1e90*/  FFMA R25, R2, R25, R2 ;  /* 0x0000001902197223 */ /* 0x000fe20000000002 */
[----:B--2---:R-:W-:-:S04]  /*1ea0*/  FMUL R0, R8, R23 ;  /* 0x0000001708007220 */ /* 0x004fc80000400000 */
[----:B------:R-:W1:Y:S01]  /*1eb0*/  FCHK P0, R0, R3 ;  /* 0x0000000300007302 */ /* 0x000e620000000000 */
[----:B------:R-:W-:-:S04]  /*1ec0*/  FFMA R2, R0, R25, RZ ;  /* 0x0000001900027223 */ /* 0x000fc800000000ff */
[----:B------:R-:W-:-:S04]  /*1ed0*/  FFMA R23, R2, -R3, R0 ;  /* 0x8000000302177223 */ /* 0x000fc80000000000 */
[----:B------:R-:W-:Y:S01]  /*1ee0*/  FFMA R2, R25, R23, R2 ;  /* 0x0000001719027223 */ /* 0x000fe20000000002 */
[----:B-1----:R-:W-:Y:S06]  /*1ef0*/  @!P0 BRA `(.L_x_73) ;  /* 0x00000000000c8947 */ /* 0x002fec0003800000 */
[----:B------:R-:W-:-:S07]  /*1f00*/  MOV R2, 0x1f20 ;  /* 0x00001f2000027802 */ /* 0x000fce0000000f00 */
[----:B0-----:R-:W-:Y:S05]  /*1f10*/  CALL.REL.NOINC `($__internal_1_$__cuda_sm3x_div_rn_noftz_f32_slowpath) ;  /* 0x0000001400147944 */ /* 0x001fea0003c00000 */
[----:B------:R-:W-:-:S07]  /*1f20*/  MOV R2, R0 ;  /* 0x0000000000027202 */ /* 0x000fce0000000f00 */
.L_x_73:
[----:B------:R-:W-:Y:S05]  /*1f30*/  BSYNC.RECONVERGENT B5 ;  /* 0x0000000000057941 */ /* 0x000fea0003800200 */
.L_x_72:
[----:B------:R-:W-:-:S07]  /*1f40*/  FADD R9, R9, R2 ;  /* 0x0000000209097221 */ /* 0x000fce0000000000 */
.L_x_71:
[----:B------:R-:W-:Y:S05]  /*1f50*/  BSYNC.RECONVERGENT B4 ;  /* 0x0000000000047941 */ /* 0x000fea0003800200 */
.L_x_70:
[----:B------:R-:W-:-:S05]  /*1f60*/  IADD3 R3, PT, PT, R21, -0x3, RZ ;  /* 0xfffffffd15037810 */ /* 0x000fca0007ffe0ff */
[----:B0-----:R-:W-:-:S05]  /*1f70*/  IMAD.WIDE.U32 R2, R3, 0x4, R12 ;  /* 0x0000000403027825 */ /* 0x001fca00078e000c */
        /* <DEDUP_REMOVED lines=19> */
.L_x_75:
[----:B------:R-:W-:Y:S01]  /*20b0*/  FMUL.FTZ R3, R24, R23 ;  /* 0x0000001718037220 */ /* 0x000fe20000410000 */
[----:B------:R-:W-:-:S03]  /*20c0*/  FMUL.FTZ R2, R23, 0.5 ;  /* 0x3f00000017027820 */ /* 0x000fc60000410000 */
[----:B------:R-:W-:-:S04]  /*20d0*/  FFMA R0, -R3, R3, R24 ;  /* 0x0000000303007223 */ /* 0x000fc80000000118 */
[----:B------:R-:W-:-:S07]  /*20e0*/  FFMA R3, R0, R2, R3 ;  /* 0x0000000200037223 */ /* 0x000fce0000000003 */
.L_x_76:
[----:B------:R-:W-:Y:S05]  /*20f0*/  BSYNC.RECONVERGENT B2 ;  /* 0x0000000000027941 */ /* 0x000fea0003800200 */
.L_x_74:
        /* <DEDUP_REMOVED lines=17> */
.L_x_80:
[----:B------:R-:W-:Y:S05]  /*2210*/  BSYNC.RECONVERGENT B5 ;  /* 0x0000000000057941 */ /* 0x000fea0003800200 */
.L_x_79:
[----:B------:R-:W-:-:S07]  /*2220*/  FADD R9, R9, R2 ;  /* 0x0000000209097221 */ /* 0x000fce0000000000 */
.L_x_78:
[----:B------:R-:W-:Y:S05]  /*2230*/  BSYNC.RECONVERGENT B4 ;  /* 0x0000000000047941 */ /* 0x000fea0003800200 */
.L_x_77:
[----:B------:R-:W-:-:S05]  /*2240*/  IMAD.WIDE.U32 R2, R21, 0x4, R12 ;  /* 0x0000000415027825 */ /* 0x000fca00078e000c */
        /* <DEDUP_REMOVED lines=19> */
.L_x_82:
[----:B------:R-:W-:Y:S01]  /*2380*/  FMUL.FTZ R3, R24, R23 ;  /* 0x0000001718037220 */ /* 0x000fe20000410000 */
[----:B------:R-:W-:-:S03]  /*2390*/  FMUL.FTZ R2, R23, 0.5 ;  /* 0x3f00000017027820 */ /* 0x000fc60000410000 */
[----:B------:R-:W-:-:S04]  /*23a0*/  FFMA R0, -R3, R3, R24 ;  /* 0x0000000303007223 */ /* 0x000fc80000000118 */
[----:B------:R-:W-:-:S07]  /*23b0*/  FFMA R3, R0, R2, R3 ;  /* 0x0000000200037223 */ /* 0x000fce0000000003 */
.L_x_83:
[----:B------:R-:W-:Y:S05]  /*23c0*/  BSYNC.RECONVERGENT B2 ;  /* 0x0000000000027941 */ /* 0x000fea0003800200 */
.L_x_81:
        /* <DEDUP_REMOVED lines=17> */
.L_x_87:
[----:B------:R-:W-:Y:S05]  /*24e0*/  BSYNC.RECONVERGENT B5 ;  /* 0x0000000000057941 */ /* 0x000fea0003800200 */
.L_x_86:
[----:B------:R-:W-:-:S07]  /*24f0*/  FADD R9, R9, R2 ;  /* 0x0000000209097221 */ /* 0x000fce0000000000 */
.L_x_85:
[----:B------:R-:W-:Y:S05]  /*2500*/  BSYNC.RECONVERGENT B4 ;  /* 0x0000000000047941 */ /* 0x000fea0003800200 */
.L_x_84:
[----:B------:R-:W-:-:S05]  /*2510*/  IADD3 R3, PT, PT, R21, 0x3, RZ ;  /* 0x0000000315037810 */ /* 0x000fca0007ffe0ff */
        /* <DEDUP_REMOVED lines=20> */
.L_x_89:
[----:B------:R-:W-:Y:S01]  /*2660*/  FMUL.FTZ R3, R24, R23 ;  /* 0x0000001718037220 */ /* 0x000fe20000410000 */
[----:B------:R-:W-:-:S03]  /*2670*/  FMUL.FTZ R2, R23, 0.5 ;  /* 0x3f00000017027820 */ /* 0x000fc60000410000 */
[----:B------:R-:W-:-:S04]  /*2680*/  FFMA R0, -R3, R3, R24 ;  /* 0x0000000303007223 */ /* 0x000fc80000000118 */
[----:B------:R-:W-:-:S07]  /*2690*/  FFMA R3, R0, R2, R3 ;  /* 0x0000000200037223 */ /* 0x000fce0000000003 */
.L_x_90:
[----:B------:R-:W-:Y:S05]  /*26a0*/  BSYNC.RECONVERGENT B2 ;  /* 0x0000000000027941 */ /* 0x000fea0003800200 */
.L_x_88:
        /* <DEDUP_REMOVED lines=17> */
.L_x_94:
[----:B------:R-:W-:Y:S05]  /*27c0*/  BSYNC.RECONVERGENT B5 ;  /* 0x0000000000057941 */ /* 0x000fea0003800200 */
.L_x_93:
[----:B------:R-:W-:-:S07]  /*27d0*/  FADD R9, R9, R2 ;  /* 0x0000000209097221 */ /* 0x000fce0000000000 */
.L_x_92:
[----:B------:R-:W-:Y:S05]  /*27e0*/  BSYNC.RECONVERGENT B4 ;  /* 0x0000000000047941 */ /* 0x000fea0003800200 */
.L_x_91:
[----:B------:R-:W-:Y:S02]  /*27f0*/  IADD3 R11, PT, PT, R11, 0x4, RZ ;  /* 0x000000040b0b7810 */ /* 0x000fe40007ffe0ff */
[----:B------:R-:W-:Y:S01]  /*2800*/  IADD3 R21, PT, PT, R21, 0xc, RZ ;  /* 0x0000000c15157810 */ /* 0x000fe20007ffe0ff */
[----:B------:R-:W-:Y:S06]  /*2810*/  @P2 BRA `(.L_x_95) ;  /* 0xfffffff4000c2947 */ /* 0x000fec000383ffff */
.L_x_66:
[----:B------:R-:W-:Y:S05]  /*2820*/  BSYNC.RECONVERGENT B0 ;  /* 0x0000000000007941 */ /* 0x000fea0003800200 */
.L_x_65:
        /* <DEDUP_REMOVED lines=29> */
.L_x_99:
[----:B------:R-:W-:Y:S01]  /*2a00*/  FMUL.FTZ R3, R16, R13 ;  /* 0x0000000d10037220 */ /* 0x000fe20000410000 */
[----:B------:R-:W-:-:S03]  /*2a10*/  FMUL.FTZ R2, R13, 0.5 ;  /* 0x3f0000000d027820 */ /* 0x000fc60000410000 */
[----:B------:R-:W-:-:S04]  /*2a20*/  FFMA R0, -R3, R3, R16 ;  /* 0x0000000303007223 */ /* 0x000fc80000000110 */
[----:B------:R-:W-:-:S07]  /*2a30*/  FFMA R3, R0, R2, R3 ;  /* 0x0000000200037223 */ /* 0x000fce0000000003 */
.L_x_100:
[----:B------:R-:W-:Y:S05]  /*2a40*/  BSYNC.RECONVERGENT B2 ;  /* 0x0000000000027941 */ /* 0x000fea0003800200 */
.L_x_98:
        /* <DEDUP_REMOVED lines=17> */
.L_x_104:
[----:B------:R-:W-:Y:S05]  /*2b60*/  BSYNC.RECONVERGENT B5 ;  /* 0x0000000000057941 */ /* 0x000fea0003800200 */
.L_x_103:
[----:B------:R-:W-:-:S07]  /*2b70*/  FADD R9, R9, R2 ;  /* 0x0000000209097221 */ /* 0x000fce0000000000 */
.L_x_102:
[----:B------:R-:W-:Y:S05]  /*2b80*/  BSYNC.RECONVERGENT B4 ;  /* 0x0000000000047941 */ /* 0x000fea0003800200 */
.L_x_101:
[----:B------:R-:W0:Y:S01]  /*2b90*/  LDC.64 R2, c[0x0][0x380] ;  /* 0x0000e000ff027b82 */ /* 0x000e220000000a00 */
[----:B------:R-:W-:-:S05]  /*2ba0*/  IADD3 R13, PT, PT, R12, 0x3, RZ ;  /* 0x000000030c0d7810 */ /* 0x000fca0007ffe0ff */
        /* <DEDUP_REMOVED lines=20> */
.L_x_106:
[----:B------:R-:W-:Y:S01]  /*2cf0*/  FMUL.FTZ R3, R12, R13 ;  /* 0x0000000d0c037220 */ /* 0x000fe20000410000 */
[----:B------:R-:W-:-:S03]  /*2d00*/  FMUL.FTZ R2, R13, 0.5 ;  /* 0x3f0000000d027820 */ /* 0x000fc60000410000 */
[----:B------:R-:W-:-:S04]  /*2d10*/  FFMA R0, -R3, R3, R12 ;  /* 0x0000000303007223 */ /* 0x000fc8000000010c */
[----:B------:R-:W-:-:S07]  /*2d20*/  FFMA R3, R0, R2, R3 ;  /* 0x0000000200037223 */ /* 0x000fce0000000003 */
.L_x_107:
[----:B------:R-:W-:Y:S05]  /*2d30*/  BSYNC.RECONVERGENT B2 ;  /* 0x0000000000027941 */ /* 0x000fea0003800200 */
.L_x_105:
        /* <DEDUP_REMOVED lines=17> */
.L_x_111:
[----:B------:R-:W-:Y:S05]  /*2e50*/  BSYNC.RECONVERGENT B5 ;  /* 0x0000000000057941 */ /* 0x000fea0003800200 */
.L_x_110:
[----:B------:R-:W-:-:S07]  /*2e60*/  FADD R9, R9, R2 ;  /* 0x0000000209097221 */ /* 0x000fce0000000000 */
.L_x_109:
[----:B------:R-:W-:Y:S05]  /*2e70*/  BSYNC.RECONVERGENT B4 ;  /* 0x0000000000047941 */ /* 0x000fea0003800200 */
.L_x_108:
[----:B------:R-:W-:-:S07]  /*2e80*/  IADD3 R11, PT, PT, R11, 0x2, RZ ;  /* 0x000000020b0b7810 */ /* 0x000fce0007ffe0ff */
.L_x_97:
[----:B------:R-:W-:Y:S05]  /*2e90*/  BSYNC.RECONVERGENT B0 ;  /* 0x0000000000007941 */ /* 0x000fea0003800200 */
.L_x_96:
        /* <DEDUP_REMOVED lines=10> */
[----:B--2--5:R-:W-:-:S02]  /*2f40*/  FADD R6, -R6, R3 ;  /* 0x0000000306067221 */ /* 0x024fc40000000100 */
[----:B------:R-:W0:Y:S01]  /*2f50*/  LDC.64 R2, c[0x0][0x388] ;  /* 0x0000e200ff027b82 */ /* 0x000e220000000a00 */
[----:B---3--:R-:W-:Y:S01]  /*2f60*/  FADD R0, -R5, R0 ;  /* 0x0000000005007221 */ /* 0x008fe20000000100 */
[----:B------:R-:W-:Y:S01]  /*2f70*/  FMUL R5, R6, R6 ;  /* 0x0000000606057220 */ /* 0x000fe20000400000 */
[----:B----4-:R-:W-:-:S03]  /*2f80*/  FADD R10, -R7, R10 ;  /* 0x0000000a070a7221 */ /* 0x010fc60000000100 */
[----:B------:R-:W-:-:S04]  /*2f90*/  FFMA R5, R0, R0, R5 ;  /* 0x0000000000057223 */ /* 0x000fc80000000005 */
[----:B------:R-:W-:-:S04]  /*2fa0*/  FFMA R10, R10, R10, R5 ;  /* 0x0000000a0a0a7223 */ /* 0x000fc80000000005 */
[----:B------:R1:W2:Y:S01]  /*2fb0*/  MUFU.RSQ R5, R10 ;  /* 0x0000000a00057308 */ /* 0x0002a20000001400 */
[----:B------:R-:W-:-:S04]  /*2fc0*/  IADD3 R0, PT, PT, R10, -0xd000000, RZ ;  /* 0xf30000000a007810 */ /* 0x000fc80007ffe0ff */
[----:B------:R-:W-:Y:S01]  /*2fd0*/  ISETP.GT.U32.AND P0, PT, R0, 0x727fffff, PT ;  /* 0x727fffff0000780c */ /* 0x000fe20003f04070 */
[----:B0-----:R-:W-:-:S12]  /*2fe0*/  IMAD.WIDE.U32 R6, R11, 0x4, R2 ;  /* 0x000000040b067825 */ /* 0x001fd800078e0002 */
[----:B-12---:R-:W-:Y:S05]  /*2ff0*/  @!P0 BRA `(.L_x_113) ;  /* 0x0000000000148947 */ /* 0x006fea0003800000 */
[----:B------:R-:W-:Y:S02]  /*3000*/  MOV R2, R10 ;  /* 0x0000000a00027202 */ /* 0x000fe40000000f00 */
[----:B------:R-:W-:-:S07]  /*3010*/  MOV R0, 0x3030 ;  /* 0x0000303000007802 */ /* 0x000fce0000000f00 */
[----:B------:R-:W-:Y:S05]  /*3020*/  CALL.REL.NOINC `($__internal_0_$__cuda_sm20_sqrt_rn_f32_slowpath) ;  /* 0x0000000000787944 */ /* 0x000fea0003c00000 */
[----:B------:R-:W-:Y:S01]  /*3030*/  MOV R3, R26 ;  /* 0x0000001a00037202 */ /* 0x000fe20000000f00 */
[----:B------:R-:W-:Y:S06]  /*3040*/  BRA `(.L_x_114) ;  /* 0x0000000000107947 */ /* 0x000fec0003800000 */
.L_x_113:
[----:B------:R-:W-:Y:S01]  /*3050*/  FMUL.FTZ R3, R10, R5 ;  /* 0x000000050a037220 */ /* 0x000fe20000410000 */
[----:B------:R-:W-:-:S03]  /*3060*/  FMUL.FTZ R2, R5, 0.5 ;  /* 0x3f00000005027820 */ /* 0x000fc60000410000 */
[----:B------:R-:W-:-:S04]  /*3070*/  FFMA R0, -R3, R3, R10 ;  /* 0x0000000303007223 */ /* 0x000fc8000000010a */
[----:B------:R-:W-:-:S07]  /*3080*/  FFMA R3, R0, R2, R3 ;  /* 0x0000000200037223 */ /* 0x000fce0000000003 */
.L_x_114:
[----:B------:R-:W-:Y:S05]  /*3090*/  BSYNC.RECONVERGENT B0 ;  /* 0x0000000000007941 */ /* 0x000fea0003800200 */
.L_x_112:
[----:B------:R-:W-:-:S13]  /*30a0*/  FSETP.GT.AND P0, PT, R3, 9.9999997473787516356e-06, PT ;  /* 0x3727c5ac0300780b */ /* 0x000fda0003f04000 */
        /* <DEDUP_REMOVED lines=15> */
.L_x_116:
[----:B------:R-:W-:Y:S05]  /*31a0*/  BSYNC.RECONVERGENT B0 ;  /* 0x0000000000007941 */ /* 0x000fea0003800200 */
.L_x_115:
[----:B------:R-:W-:-:S07]  /*31b0*/  FADD R9, R9, R2 ;  /* 0x0000000209097221 */ /* 0x000fce0000000000 */
.L_x_64:
[----:B------:R-:W-:Y:S05]  /*31c0*/  BSYNC.RECONVERGENT B1 ;  /* 0x0000000000017941 */ /* 0x000fea0003800200 */
.L_x_63:
[----:B------:R-:W0:Y:S02]  /*31d0*/  LDC.64 R2, c[0x0][0x390] ;  /* 0x0000e400ff027b82 */ /* 0x000e240000000a00 */
[----:B0----5:R-:W-:-:S05]  /*31e0*/  IMAD.WIDE R4, R4, 0x4, R2 ;  /* 0x0000000404047825 */ /* 0x021fca00078e0202 */
[----:B------:R-:W-:Y:S01]  /*31f0*/  STG.E desc[UR12][R4.64], R9 ;  /* 0x0000000904007986 */ /* 0x000fe2000c10190c */
[----:B------:R-:W-:Y:S05]  /*3200*/  EXIT ;  /* 0x000000000000794d */ /* 0x000fea0003800000 */
        .weak           $__internal_0_$__cuda_sm20_sqrt_rn_f32_slowpath
        .type           $__internal_0_$__cuda_sm20_sqrt_rn_f32_slowpath,@function
        .size           $__internal_0_$__cuda_sm20_sqrt_rn_f32_slowpath,($__internal_1_$__cuda_sm3x_div_rn_noftz_f32_slowpath - $__internal_0_$__cuda_sm20_sqrt_rn_f32_slowpath)
$__internal_0_$__cuda_sm20_sqrt_rn_f32_slowpath:
[----:B------:R-:W-:-:S13]  /*3210*/  LOP3.LUT P0, RZ, R2, 0x7fffffff, RZ, 0xc0, !PT ;  /* 0x7fffffff02ff7812 */ /* 0x000fda000780c0ff */
[----:B------:R-:W-:Y:S01]  /*3220*/  @!P0 MOV R26, R2 ;  /* 0x00000002001a8202 */ /* 0x000fe20000000f00 */
[----:B------:R-:W-:Y:S06]  /*3230*/  @!P0 BRA `(.L_x_117) ;  /* 0x0000000000408947 */ /* 0x000fec0003800000 */
[----:B------:R-:W-:-:S13]  /*3240*/  FSETP.GEU.FTZ.AND P0, PT, R2, RZ, PT ;  /* 0x000000ff0200720b */ /* 0x000fda0003f1e000 */
[----:B------:R-:W-:Y:S01]  /*3250*/  @!P0 MOV R26, 0x7fffffff ;  /* 0x7fffffff001a8802 */ /* 0x000fe20000000f00 */
[----:B------:R-:W-:Y:S06]  /*3260*/  @!P0 BRA `(.L_x_117) ;  /* 0x0000000000348947 */ /* 0x000fec0003800000 */
[----:B------:R-:W-:-:S13]  /*3270*/  FSETP.GTU.FTZ.AND P0, PT, |R2|, +INF , PT ;  /* 0x7f8000000200780b */ /* 0x000fda0003f1c200 */
[----:B------:R-:W-:Y:S01]  /*3280*/  @P0 FADD.FTZ R26, R2, 1 ;  /* 0x3f800000021a0421 */ /* 0x000fe20000010000 */
[----:B------:R-:W-:Y:S06]  /*3290*/  @P0 BRA `(.L_x_117) ;  /* 0x0000000000280947 */ /* 0x000fec0003800000 */
[----:B------:R-:W-:-:S13]  /*32a0*/  FSETP.NEU.FTZ.AND P0, PT, |R2|, +INF , PT ;  /* 0x7f8000000200780b */ /* 0x000fda0003f1d200 */
[----:B------:R-:W-:-:S04]  /*32b0*/  @P0 FFMA R25, R2, 1.84467440737095516160e+19, RZ ;  /* 0x5f80000002190823 */ /* 0x000fc800000000ff */
[----:B------:R-:W0:Y:S02]  /*32c0*/  @P0 MUFU.RSQ R26, R25 ;  /* 0x00000019001a0308 */ /* 0x000e240000001400 */
[----:B0-----:R-:W-:Y:S01]  /*32d0*/  @P0 FMUL.FTZ R24, R25, R26 ;  /* 0x0000001a19180220 */ /* 0x001fe20000410000 */
[----:B------:R-:W-:Y:S01]  /*32e0*/  @P0 FMUL.FTZ R3, R26, 0.5 ;  /* 0x3f0000001a030820 */ /* 0x000fe20000410000 */
[----:B------:R-:W-:Y:S02]  /*32f0*/  @!P0 MOV R26, R2 ;  /* 0x00000002001a8202 */ /* 0x000fe40000000f00 */
[----:B------:R-:W-:-:S04]  /*3300*/  @P0 FADD.FTZ R23, -R24, -RZ ;  /* 0x800000ff18170221 */ /* 0x000fc80000010100 */
[----:B------:R-:W-:-:S04]  /*3310*/  @P0 FFMA R23, R24, R23, R25 ;  /* 0x0000001718170223 */ /* 0x000fc80000000019 */
[----:B------:R-:W-:-:S04]  /*3320*/  @P0 FFMA R3, R23, R3, R24 ;  /* 0x0000000317030223 */ /* 0x000fc80000000018 */
[----:B------:R-:W-:-:S07]  /*3330*/  @P0 FMUL.FTZ R26, R3, 2.3283064365386962891e-10 ;  /* 0x2f800000031a0820 */ /* 0x000fce0000410000 */
.L_x_117:
[----:B------:R-:W-:Y:S01]  /*3340*/  HFMA2 R3, -RZ, RZ, 0, 0 ;  /* 0x00000000ff037431 */ /* 0x000fe200000001ff */
[----:B------:R-:W-:-:S04]  /*3350*/  MOV R2, R0 ;  /* 0x0000000000027202 */ /* 0x000fc80000000f00 */
[----:B------:R-:W-:Y:S05]  /*3360*/  RET.REL.NODEC R2 `(_Z18pairwise_potentialPKfS0_Pfi) ;  /* 0xffffffcc02247950 */ /* 0x000fea0003c3ffff */
        .weak           $__internal_1_$__cuda_sm3x_div_rn_noftz_f32_slowpath
        .type           $__internal_1_$__cuda_sm3x_div_rn_noftz_f32_slowpath,@function
        .size           $__internal_1_$__cuda_sm3x_div_rn_noftz_f32_slowpath,(.L_x_131 - $__internal_1_$__cuda_sm3x_div_rn_noftz_f32_slowpath)
$__internal_1_$__cuda_sm3x_div_rn_noftz_f32_slowpath:
[----:B------:R-:W-:Y:S01]  /*3370*/  SHF.R.U32.HI R23, RZ, 0x17, R3 ;  /* 0x00000017ff177819 */ /* 0x000fe20000011603 */
[----:B------:R-:W-:Y:S01]  /*3380*/  BSSY.RECONVERGENT B2, `(.L_x_118) ;  /* 0x0000063000027945 */ /* 0x000fe20003800200 */
[----:B------:R-:W-:Y:S02]  /*3390*/  SHF.R.U32.HI R25, RZ, 0x17, R0 ;  /* 0x00000017ff197819 */ /* 0x000fe40000011600 */
[----:B------:R-:W-:Y:S02]  /*33a0*/  LOP3.LUT R23, R23, 0xff, RZ, 0xc0, !PT ;  /* 0x000000ff17177812 */ /* 0x000fe400078ec0ff */
[----:B------:R-:W-:Y:S02]  /*33b0*/  LOP3.LUT R25, R25, 0xff, RZ, 0xc0, !PT ;  /* 0x000000ff19197812 */ /* 0x000fe400078ec0ff */
[----:B------:R-:W-:Y:S02]  /*33c0*/  IADD3 R26, PT, PT, R23, -0x1, RZ ;  /* 0xffffffff171a7810 */ /* 0x000fe40007ffe0ff */
[----:B------:R-:W-:-:S02]  /*33d0*/  IADD3 R27, PT, PT, R25, -0x1, RZ ;  /* 0xffffffff191b7810 */ /* 0x000fc40007ffe0ff */
[----:B------:R-:W-:-:S04]  /*33e0*/  ISETP.GT.U32.AND P0, PT, R26, 0xfd, PT ;  /* 0x000000fd1a00780c */ /* 0x000fc80003f04070 */
[----:B------:R-:W-:-:S13]  /*33f0*/  ISETP.GT.U32.OR P0, PT, R27, 0xfd, P0 ;  /* 0x000000fd1b00780c */ /* 0x000fda0000704470 */
[----:B------:R-:W-:Y:S01]  /*3400*/  @!P0 MOV R24, RZ ;  /* 0x000000ff00188202 */ /* 0x000fe20000000f00 */
[----:B------:R-:W-:Y:S06]  /*3410*/  @!P0 BRA `(.L_x_119) ;  /* 0x00000000005c8947 */ /* 0x000fec0003800000 */
[----:B------:R-:W-:Y:S02]  /*3420*/  FSETP.GTU.FTZ.AND P0, PT, |R0|, +INF , PT ;  /* 0x7f8000000000780b */ /* 0x000fe40003f1c200 */
[----:B------:R-:W-:-:S04]  /*3430*/  FSETP.GTU.FTZ.AND P1, PT, |R3|, +INF , PT ;  /* 0x7f8000000300780b */ /* 0x000fc80003f3c200 */
[----:B------:R-:W-:-:S13]  /*3440*/  PLOP3.LUT P0, PT, P0, P1, PT, 0xf8, 0x8f ;  /* 0x00000000008f781c */ /* 0x000fda0000703f70 */
[----:B------:R-:W-:Y:S05]  /*3450*/  @P0 BRA `(.L_x_120) ;  /* 0x0000000400500947 */ /* 0x000fea0003800000 */
[----:B------:R-:W-:-:S13]  /*3460*/  LOP3.LUT P0, RZ, R3, 0x7fffffff, R0, 0xc8, !PT ;  /* 0x7fffffff03ff7812 */ /* 0x000fda000780c800 */
[----:B------:R-:W-:Y:S05]  /*3470*/  @!P0 BRA `(.L_x_121) ;  /* 0x0000000400408947 */ /* 0x000fea0003800000 */
[C---:B------:R-:W-:Y:S02]  /*3480*/  FSETP.NEU.FTZ.AND P3, PT, |R0|.reuse, +INF , PT ;  /* 0x7f8000000000780b */ /* 0x040fe40003f7d200 */
[----:B------:R-:W-:Y:S02]  /*3490*/  FSETP.NEU.FTZ.AND P1, PT, |R3|, +INF , PT ;  /* 0x7f8000000300780b */ /* 0x000fe40003f3d200 */
[----:B------:R-:W-:-:S11]  /*34a0*/  FSETP.NEU.FTZ.AND P0, PT, |R0|, +INF , PT ;  /* 0x7f8000000000780b */ /* 0x000fd60003f1d200 */
[----:B------:R-:W-:Y:S05]  /*34b0*/  @!P1 BRA !P3, `(.L_x_121) ;  /* 0x0000000400309947 */ /* 0x000fea0005800000 */
[----:B------:R-:W-:-:S04]  /*34c0*/  LOP3.LUT P3, RZ, R0, 0x7fffffff, RZ, 0xc0, !PT ;  /* 0x7fffffff00ff7812 */ /* 0x000fc8000786c0ff */
[----:B------:R-:W-:-:S13]  /*34d0*/  PLOP3.LUT P1, PT, P1, P3, PT, 0x2f, 0xf2 ;  /* 0x0000000000f2781c */ /* 0x000fda0000f26577 */
[----:B------:R-:W-:Y:S05]  /*34e0*/  @P1 BRA `(.L_x_122) ;  /* 0x00000004001c1947 */ /* 0x000fea0003800000 */
[----:B------:R-:W-:-:S04]  /*34f0*/  LOP3.LUT P1, RZ, R3, 0x7fffffff, RZ, 0xc0, !PT ;  /* 0x7fffffff03ff7812 */ /* 0x000fc8000782c0ff */
[----:B------:R-:W-:-:S13]  /*3500*/  PLOP3.LUT P0, PT, P0, P1, PT, 0x2f, 0xf2 ;  /* 0x0000000000f2781c */ /* 0x000fda0000702577 */
[----:B------:R-:W-:Y:S05]  /*3510*/  @P0 BRA `(.L_x_123) ;  /* 0x0000000400040947 */ /* 0x000fea0003800000 */
[----:B------:R-:W-:Y:S02]  /*3520*/  ISETP.GE.AND P0, PT, R27, RZ, PT ;  /* 0x000000ff1b00720c */ /* 0x000fe40003f06270 */
[----:B------:R-:W-:-:S11]  /*3530*/  ISETP.GE.AND P1, PT, R26, RZ, PT ;  /* 0x000000ff1a00720c */ /* 0x000fd60003f26270 */
[----:B------:R-:W-:Y:S01]  /*3540*/  @P0 MOV R24, RZ ;  /* 0x000000ff00180202 */ /* 0x000fe20000000f00 */
[----:B------:R-:W-:Y:S01]  /*3550*/  @!P0 FFMA R0, R0, 1.84467440737095516160e+19, RZ ;  /* 0x5f80000000008823 */ /* 0x000fe200000000ff */
[----:B------:R-:W-:Y:S01]  /*3560*/  @!P0 MOV R24, 0xffffffc0 ;  /* 0xffffffc000188802 */ /* 0x000fe20000000f00 */
[----:B------:R-:W-:-:S03]  /*3570*/  @!P1 FFMA R3, R3, 1.84467440737095516160e+19, RZ ;  /* 0x5f80000003039823 */ /* 0x000fc600000000ff */
[----:B------:R-:W-:-:S07]  /*3580*/  @!P1 IADD3 R24, PT, PT, R24, 0x40, RZ ;  /* 0x0000004018189810 */ /* 0x000fce0007ffe0ff */
.L_x_119:
[----:B------:R-:W-:Y:S01]  /*3590*/  LEA R26, R23, 0xc0800000, 0x17 ;  /* 0xc0800000171a7811 */ /* 0x000fe200078eb8ff */
[----:B------:R-:W-:Y:S01]  /*35a0*/  BSSY.RECONVERGENT B3, `(.L_x_124) ;  /* 0x0000036000037945 */ /* 0x000fe20003800200 */
[----:B------:R-:W-:Y:S02]  /*35b0*/  IADD3 R27, PT, PT, R25, -0x7f, RZ ;  /* 0xffffff81191b7810 */ /* 0x000fe40007ffe0ff */
[----:B------:R-:W-:-:S04]  /*35c0*/  IADD3 R29, PT, PT, -R26, R3, RZ ;  /* 0x000000031a1d7210 */ /* 0x000fc80007ffe1ff */
[----:B------:R-:W0:Y:S01]  /*35d0*/  MUFU.RCP R26, R29 ;  /* 0x0000001d001a7308 */ /* 0x000e220000001000 */
[----:B------:R-:W-:-:S04]  /*35e0*/  FADD.FTZ R3, -R29, -RZ ;  /* 0x800000ff1d037221 */ /* 0x000fc80000010100 */
[----:B0-----:R-:W-:-:S04]  /*35f0*/  FFMA R25, R26, R3, 1 ;  /* 0x3f8000001a197423 */ /* 0x001fc80000000003 */
[----:B------:R-:W-:Y:S01]  /*3600*/  FFMA R25, R26, R25, R26 ;  /* 0x000000191a197223 */ /* 0x000fe2000000001a */
[C---:B------:R-:W-:Y:S01]  /*3610*/  IMAD R26, R27.reuse, -0x800000, R0 ;  /* 0xff8000001b1a7824 */ /* 0x040fe200078e0200 */
[----:B------:R-:W-:-:S03]  /*3620*/  IADD3 R27, PT, PT, R27, 0x7f, -R23 ;  /* 0x0000007f1b1b7810 */ /* 0x000fc60007ffe817 */
[----:B------:R-:W-:-:S04]  /*3630*/  FFMA R28, R26, R25, RZ ;  /* 0x000000191a1c7223 */ /* 0x000fc800000000ff */
[----:B------:R-:W-:-:S04]  /*3640*/  FFMA R0, R3, R28, R26 ;  /* 0x0000001c03007223 */ /* 0x000fc8000000001a */
[----:B------:R-:W-:-:S04]  /*3650*/  FFMA R0, R25, R0, R28 ;  /* 0x0000000019007223 */ /* 0x000fc8000000001c */
[----:B------:R-:W-:Y:S01]  /*3660*/  FFMA R3, R3, R0, R26 ;  /* 0x0000000003037223 */ /* 0x000fe2000000001a */
[----:B------:R-:W-:-:S03]  /*3670*/  IADD3 R26, PT, PT, R27, R24, RZ ;  /* 0x000000181b1a7210 */ /* 0x000fc60007ffe0ff */
[----:B------:R-:W-:-:S05]  /*3680*/  FFMA R23, R25, R3, R0 ;  /* 0x0000000319177223 */ /* 0x000fca0000000000 */
[----:B------:R-:W-:-:S04]  /*3690*/  SHF.R.U32.HI R27, RZ, 0x17, R23 ;  /* 0x00000017ff1b7819 */ /* 0x000fc80000011617 */
[----:B------:R-:W-:-:S04]  /*36a0*/  LOP3.LUT R27, R27, 0xff, RZ, 0xc0, !PT ;  /* 0x000000ff1b1b7812 */ /* 0x000fc800078ec0ff */
[----:B------:R-:W-:-:S04]  /*36b0*/  IADD3 R24, PT, PT, R27, R26, RZ ;  /* 0x0000001a1b187210 */ /* 0x000fc80007ffe0ff */
[----:B------:R-:W-:-:S04]  /*36c0*/  IADD3 R27, PT, PT, R24, -0x1, RZ ;  /* 0xffffffff181b7810 */ /* 0x000fc80007ffe0ff */
[----:B------:R-:W-:-:S13]  /*36d0*/  ISETP.GE.U32.AND P0, PT, R27, 0xfe, PT ;  /* 0x000000fe1b00780c */ /* 0x000fda0003f06070 */
[----:B------:R-:W-:Y:S05]  /*36e0*/  @!P0 BRA `(.L_x_125) ;  /* 0x0000000000808947 */ /* 0x000fea0003800000 */
[----:B------:R-:W-:-:S13]  /*36f0*/  ISETP.GT.AND P0, PT, R24, 0xfe, PT ;  /* 0x000000fe1800780c */ /* 0x000fda0003f04270 */
[----:B------:R-:W-:Y:S05]  /*3700*/  @P0 BRA `(.L_x_126) ;  /* 0x00000000006c0947 */ /* 0x000fea0003800000 */
[----:B------:R-:W-:-:S13]  /*3710*/  ISETP.GE.AND P0, PT, R24, 0x1, PT ;  /* 0x000000011800780c */ /* 0x000fda0003f06270 */
[----:B------:R-:W-:Y:S05]  /*3720*/  @P0 BRA `(.L_x_127) ;  /* 0x0000000000740947 */ /* 0x000fea0003800000 */
[----:B------:R-:W-:Y:S02]  /*3730*/  ISETP.GE.AND P0, PT, R24, -0x18, PT ;  /* 0xffffffe81800780c */ /* 0x000fe40003f06270 */
[----:B------:R-:W-:-:S11]  /*3740*/  LOP3.LUT R23, R23, 0x80000000, RZ, 0xc0, !PT ;  /* 0x8000000017177812 */ /* 0x000fd600078ec0ff */
[----:B------:R-:W-:Y:S05]  /*3750*/  @!P0 BRA `(.L_x_127) ;  /* 0x0000000000688947 */ /* 0x000fea0003800000 */
[CCC-:B------:R-:W-:Y:S01]  /*3760*/  FFMA.RZ R26, R25.reuse, R3.reuse, R0.reuse ;  /* 0x00000003191a7223 */ /* 0x1c0fe2000000c000 */
[CCC-:B------:R-:W-:Y:S01]  /*3770*/  FFMA.RP R27, R25.reuse, R3.reuse, R0.reuse ;  /* 0x00000003191b7223 */ /* 0x1c0fe20000008000 */
[----:B------:R-:W-:Y:S01]  /*3780*/  FFMA.RM R0, R25, R3, R0 ;  /* 0x0000000319007223 */ /* 0x000fe20000004000 */
[----:B------:R-:W-:Y:S02]  /*3790*/  IADD3 R3, PT, PT, R24, 0x20, RZ ;  /* 0x0000002018037810 */ /* 0x000fe40007ffe0ff */
[----:B------:R-:W-:Y:S02]  /*37a0*/  LOP3.LUT R26, R26, 0x7fffff, RZ, 0xc0, !PT ;  /* 0x007fffff1a1a7812 */ /* 0x000fe400078ec0ff */
[----:B------:R-:W-:Y:S02]  /*37b0*/  ISETP.NE.AND P3, PT, R24, RZ, PT ;  /* 0x000000ff1800720c */ /* 0x000fe40003f65270 */
[----:B------:R-:W-:Y:S02]  /*37c0*/  LOP3.LUT R26, R26, 0x800000, RZ, 0xfc, !PT ;  /* 0x008000001a1a7812 */ /* 0x000fe400078efcff */
[----:B------:R-:W-:-:S02]  /*37d0*/  ISETP.NE.AND P1, PT, R24, RZ, PT ;  /* 0x000000ff1800720c */ /* 0x000fc40003f25270 */
[----:B------:R-:W-:Y:S02]  /*37e0*/  IADD3 R24, PT, PT, -R24, RZ, RZ ;  /* 0x000000ff18187210 */ /* 0x000fe40007ffe1ff */
[----:B------:R-:W-:Y:S02]  /*37f0*/  SHF.L.U32 R3, R26, R3, RZ ;  /* 0x000000031a037219 */ /* 0x000fe400000006ff */
[----:B------:R-:W-:Y:S02]  /*3800*/  FSETP.NEU.FTZ.AND P0, PT, R27, R0, PT ;  /* 0x000000001b00720b */ /* 0x000fe40003f1d000 */
[----:B------:R-:W-:Y:S02]  /*3810*/  SEL R25, R24, RZ, P3 ;  /* 0x000000ff18197207 */ /* 0x000fe40001800000 */
[----:B------:R-:W-:Y:S02]  /*3820*/  ISETP.NE.AND P1, PT, R3, RZ, P1 ;  /* 0x000000ff0300720c */ /* 0x000fe40000f25270 */
[----:B------:R-:W-:-:S02]  /*3830*/  SHF.R.U32.HI R25, RZ, R25, R26 ;  /* 0x00000019ff197219 */ /* 0x000fc4000001161a */
[----:B------:R-:W-:Y:S02]  /*3840*/  PLOP3.LUT P0, PT, P0, P1, PT, 0xf8, 0x8f ;  /* 0x00000000008f781c */ /* 0x000fe40000703f70 */
[----:B------:R-:W-:Y:S02]  /*3850*/  SHF.R.U32.HI R3, RZ, 0x1, R25 ;  /* 0x00000001ff037819 */ /* 0x000fe40000011619 */
[----:B------:R-:W-:-:S04]  /*3860*/  SEL R0, RZ, 0x1, !P0 ;  /* 0x00000001ff007807 */ /* 0x000fc80004000000 */
[----:B------:R-:W-:-:S04]  /*3870*/  LOP3.LUT R0, R0, 0x1, R3, 0xf8, !PT ;  /* 0x0000000100007812 */ /* 0x000fc800078ef803 */
[----:B------:R-:W-:-:S04]  /*3880*/  LOP3.LUT R0, R0, R25, RZ, 0xc0, !PT ;  /* 0x0000001900007212 */ /* 0x000fc800078ec0ff */
[----:B------:R-:W-:-:S04]  /*3890*/  IADD3 R0, PT, PT, R3, R0, RZ ;  /* 0x0000000003007210 */ /* 0x000fc80007ffe0ff */
[----:B------:R-:W-:Y:S01]  /*38a0*/  LOP3.LUT R23, R0, R23, RZ, 0xfc, !PT ;  /* 0x0000001700177212 */ /* 0x000fe200078efcff */
[----:B------:R-:W-:Y:S06]  /*38b0*/  BRA `(.L_x_127) ;  /* 0x0000000000107947 */ /* 0x000fec0003800000 */
.L_x_126:
[----:B------:R-:W-:-:S04]  /*38c0*/  LOP3.LUT R23, R23, 0x80000000, RZ, 0xc0, !PT ;  /* 0x8000000017177812 */ /* 0x000fc800078ec0ff */
[----:B------:R-:W-:Y:S01]  /*38d0*/  LOP3.LUT R23, R23, 0x7f800000, RZ, 0xfc, !PT ;  /* 0x7f80000017177812 */ /* 0x000fe200078efcff */
[----:B------:R-:W-:Y:S06]  /*38e0*/  BRA `(.L_x_127) ;  /* 0x0000000000047947 */ /* 0x000fec0003800000 */
.L_x_125:
[----:B------:R-:W-:-:S07]  /*38f0*/  LEA R23, R26, R23, 0x17 ;  /* 0x000000171a177211 */ /* 0x000fce00078eb8ff */
.L_x_127:
[----:B------:R-:W-:Y:S05]  /*3900*/  BSYNC.RECONVERGENT B3 ;  /* 0x0000000000037941 */ /* 0x000fea0003800200 */
.L_x_124:
[----:B------:R-:W-:Y:S01]  /*3910*/  MOV R0, R23 ;  /* 0x0000001700007202 */ /* 0x000fe20000000f00 */
[----:B------:R-:W-:Y:S06]  /*3920*/  BRA `(.L_x_128) ;  /* 0x0000000000207947 */ /* 0x000fec0003800000 */
.L_x_123:
[----:B------:R-:W-:-:S04]  /*3930*/  LOP3.LUT R0, R3, 0x80000000, R0, 0x48, !PT ;  /* 0x8000000003007812 */ /* 0x000fc800078e4800 */
[----:B------:R-:W-:Y:S01]  /*3940*/  LOP3.LUT R0, R0, 0x7f800000, RZ, 0xfc, !PT ;  /* 0x7f80000000007812 */ /* 0x000fe200078efcff */
[----:B------:R-:W-:Y:S06]  /*3950*/  BRA `(.L_x_128) ;  /* 0x0000000000147947 */ /* 0x000fec0003800000 */
.L_x_122:
[----:B------:R-:W-:Y:S01]  /*3960*/  LOP3.LUT R0, R3, 0x80000000, R0, 0x48, !PT ;  /* 0x8000000003007812 */ /* 0x000fe200078e4800 */
[----:B------:R-:W-:Y:S06]  /*3970*/  BRA `(.L_x_128) ;  /* 0x00000000000c7947 */ /* 0x000fec0003800000 */
.L_x_121:
[----:B------:R-:W0:Y:S01]  /*3980*/  MUFU.RSQ R0, -QNAN ;  /* 0xffc0000000007908 */ /* 0x000e220000001400 */
[----:B------:R-:W-:Y:S05]  /*3990*/  BRA `(.L_x_128) ;  /* 0x0000000000047947 */ /* 0x000fea0003800000 */
.L_x_120:
[----:B------:R-:W-:-:S07]  /*39a0*/  FADD.FTZ R0, R0, R3 ;  /* 0x0000000300007221 */ /* 0x000fce0000010000 */
.L_x_128:
[----:B------:R-:W-:Y:S05]  /*39b0*/  BSYNC.RECONVERGENT B2 ;  /* 0x0000000000027941 */ /* 0x000fea0003800200 */
.L_x_118:
[----:B------:R-:W-:-:S04]  /*39c0*/  HFMA2 R3, -RZ, RZ, 0, 0 ;  /* 0x00000000ff037431 */ /* 0x000fc800000001ff */
[----:B0-----:R-:W-:Y:S05]  /*39d0*/  RET.REL.NODEC R2 `(_Z18pairwise_potentialPKfS0_Pfi) ;  /* 0xffffffc402887950 */ /* 0x001fea0003c3ffff */
.L_x_129:
[----:B------:R-:W-:-:S00]  /*39e0*/  BRA `(.L_x_129) ;  /* 0xfffffffc00fc7947 */ /* 0x000fc0000383ffff */
[----:B------:R-:W-:-:S00]  /*39f0*/  NOP ;  /* 0x0000000000007918 */ /* 0x000fc00000000000 */
        /* <DEDUP_REMOVED lines=8> */
.L_x_131:


//--------------------- .nv.shared.reserved.0     --------------------------
	.section	.nv.shared.reserved.0,"aw",@nobits
	.weak		__nv_reservedSMEM_offset_0_alias
	.size		__nv_reservedSMEM_offset_0_alias, 0, 64
	.other		__nv_reservedSMEM_offset_0_alias,@"STO_CUDA_RESERVED_SHARED STV_DEFAULT"
__nv_reservedSMEM_offset_0_alias:
	.zero		0
	.zero		64


//--------------------- .nv.constant0._Z18pairwise_potentialPKfS0_Pfi --------------------------
	.section	.nv.constant0._Z18pairwise_potentialPKfS0_Pfi,"a",@progbits
	.sectionflags	@""
	.align	4
.nv.constant0._Z18pairwise_potentialPKfS0_Pfi:
	.zero		924


//--------------------- SYMBOLS --------------------------

	.type		.nv.reservedSmem.offset0,@object
	.size		.nv.reservedSmem.offset0,0x4
